//
// Generated by NVIDIA NVVM Compiler
//
// Compiler Build ID: CL-36424714
// Cuda compilation tools, release 13.0, V13.0.88
// Based on NVVM 20.0.0
//

.version 9.0
.target sm_100
.address_size 64

	// .globl	_Z13assign_labelsPfS_Piiii
// _ZZ13assign_labelsPfS_PiiiiE13centroidsTile has been demoted
// _ZZ13assign_labelsPfS_PiiiiE13particlesTile has been demoted
// _ZZ13assign_labelsPfS_PiiiiE10outputTile has been demoted
// _ZZ13assign_labelsPfS_PiiiiE24centroidsSquaredTileHalf has been demoted
// _ZZ13assign_labelsPfS_PiiiiE18sumSquaredTileHalf has been demoted

.visible .entry _Z13assign_labelsPfS_Piiii(
	.param .u64 .ptr .align 1 _Z13assign_labelsPfS_Piiii_param_0,
	.param .u64 .ptr .align 1 _Z13assign_labelsPfS_Piiii_param_1,
	.param .u64 .ptr .align 1 _Z13assign_labelsPfS_Piiii_param_2,
	.param .u32 _Z13assign_labelsPfS_Piiii_param_3,
	.param .u32 _Z13assign_labelsPfS_Piiii_param_4,
	.param .u32 _Z13assign_labelsPfS_Piiii_param_5
)
{
	.reg .pred 	%p<20>;
	.reg .b16 	%rs<385>;
	.reg .b32 	%r<66>;
	.reg .b32 	%f<20>;
	.reg .b64 	%rd<26>;
	// demoted variable
	.shared .align 2 .b8 _ZZ13assign_labelsPfS_PiiiiE13centroidsTile[512];
	// demoted variable
	.shared .align 2 .b8 _ZZ13assign_labelsPfS_PiiiiE13particlesTile[512];
	// demoted variable
	.shared .align 2 .b8 _ZZ13assign_labelsPfS_PiiiiE10outputTile[512];
	// demoted variable
	.shared .align 2 .b8 _ZZ13assign_labelsPfS_PiiiiE24centroidsSquaredTileHalf[512];
	// demoted variable
	.shared .align 2 .b8 _ZZ13assign_labelsPfS_PiiiiE18sumSquaredTileHalf[512];
	ld.param.u64 	%rd9, [_Z13assign_labelsPfS_Piiii_param_0];
	ld.param.u64 	%rd7, [_Z13assign_labelsPfS_Piiii_param_1];
	ld.param.u64 	%rd8, [_Z13assign_labelsPfS_Piiii_param_2];
	mov.u32 	%r1, %tid.x;
	cvta.to.global.u64 	%rd10, %rd9;
	mul.wide.u32 	%rd11, %r1, 4;
	add.s64 	%rd12, %rd10, %rd11;
	ld.global.f32 	%f1, [%rd12];
	// begin inline asm
	{  cvt.rn.f16.f32 %rs1, %f1;}

	// end inline asm
	shl.b32 	%r8, %r1, 1;
	mov.u32 	%r9, _ZZ13assign_labelsPfS_PiiiiE13centroidsTile;
	add.s32 	%r2, %r9, %r8;
	st.shared.u16 	[%r2], %rs1;
	ld.global.f32 	%f2, [%rd12+128];
	// begin inline asm
	{  cvt.rn.f16.f32 %rs2, %f2;}

	// end inline asm
	st.shared.u16 	[%r2+64], %rs2;
	ld.global.f32 	%f3, [%rd12+256];
	// begin inline asm
	{  cvt.rn.f16.f32 %rs3, %f3;}

	// end inline asm
	st.shared.u16 	[%r2+128], %rs3;
	ld.global.f32 	%f4, [%rd12+384];
	// begin inline asm
	{  cvt.rn.f16.f32 %rs4, %f4;}

	// end inline asm
	st.shared.u16 	[%r2+192], %rs4;
	ld.global.f32 	%f5, [%rd12+512];
	// begin inline asm
	{  cvt.rn.f16.f32 %rs5, %f5;}

	// end inline asm
	st.shared.u16 	[%r2+256], %rs5;
	ld.global.f32 	%f6, [%rd12+640];
	// begin inline asm
	{  cvt.rn.f16.f32 %rs6, %f6;}

	// end inline asm
	st.shared.u16 	[%r2+320], %rs6;
	ld.global.f32 	%f7, [%rd12+768];
	// begin inline asm
	{  cvt.rn.f16.f32 %rs7, %f7;}

	// end inline asm
	st.shared.u16 	[%r2+384], %rs7;
	ld.global.f32 	%f8, [%rd12+896];
	// begin inline asm
	{  cvt.rn.f16.f32 %rs8, %f8;}

	// end inline asm
	st.shared.u16 	[%r2+448], %rs8;
	setp.gt.u32 	%p1, %r1, 15;
	@%p1 bra 	$L__BB0_2;
	mov.f32 	%f9, 0f00000000;
	// begin inline asm
	{  cvt.rn.f16.f32 %rs9, %f9;}

	// end inline asm
	mad.lo.s32 	%r10, %r1, 30, %r2;
	ld.shared.u16 	%rs11, [%r10];
	// begin inline asm
	{mul.f16 %rs10,%rs11,%rs11;
}
	// end inline asm
	// begin inline asm
	{add.f16 %rs13,%rs9,%rs10;
}
	// end inline asm
	ld.shared.u16 	%rs17, [%r10+2];
	// begin inline asm
	{mul.f16 %rs16,%rs17,%rs17;
}
	// end inline asm
	// begin inline asm
	{add.f16 %rs19,%rs13,%rs16;
}
	// end inline asm
	ld.shared.u16 	%rs23, [%r10+4];
	// begin inline asm
	{mul.f16 %rs22,%rs23,%rs23;
}
	// end inline asm
	// begin inline asm
	{add.f16 %rs25,%rs19,%rs22;
}
	// end inline asm
	ld.shared.u16 	%rs29, [%r10+6];
	// begin inline asm
	{mul.f16 %rs28,%rs29,%rs29;
}
	// end inline asm
	// begin inline asm
	{add.f16 %rs31,%rs25,%rs28;
}
	// end inline asm
	ld.shared.u16 	%rs35, [%r10+8];
	// begin inline asm
	{mul.f16 %rs34,%rs35,%rs35;
}
	// end inline asm
	// begin inline asm
	{add.f16 %rs37,%rs31,%rs34;
}
	// end inline asm
	ld.shared.u16 	%rs41, [%r10+10];
	// begin inline asm
	{mul.f16 %rs40,%rs41,%rs41;
}
	// end inline asm
	// begin inline asm
	{add.f16 %rs43,%rs37,%rs40;
}
	// end inline asm
	ld.shared.u16 	%rs47, [%r10+12];
	// begin inline asm
	{mul.f16 %rs46,%rs47,%rs47;
}
	// end inline asm
	// begin inline asm
	{add.f16 %rs49,%rs43,%rs46;
}
	// end inline asm
	ld.shared.u16 	%rs53, [%r10+14];
	// begin inline asm
	{mul.f16 %rs52,%rs53,%rs53;
}
	// end inline asm
	// begin inline asm
	{add.f16 %rs55,%rs49,%rs52;
}
	// end inline asm
	ld.shared.u16 	%rs59, [%r10+16];
	// begin inline asm
	{mul.f16 %rs58,%rs59,%rs59;
}
	// end inline asm
	// begin inline asm
	{add.f16 %rs61,%rs55,%rs58;
}
	// end inline asm
	ld.shared.u16 	%rs65, [%r10+18];
	// begin inline asm
	{mul.f16 %rs64,%rs65,%rs65;
}
	// end inline asm
	// begin inline asm
	{add.f16 %rs67,%rs61,%rs64;
}
	// end inline asm
	ld.shared.u16 	%rs71, [%r10+20];
	// begin inline asm
	{mul.f16 %rs70,%rs71,%rs71;
}
	// end inline asm
	// begin inline asm
	{add.f16 %rs73,%rs67,%rs70;
}
	// end inline asm
	ld.shared.u16 	%rs77, [%r10+22];
	// begin inline asm
	{mul.f16 %rs76,%rs77,%rs77;
}
	// end inline asm
	// begin inline asm
	{add.f16 %rs79,%rs73,%rs76;
}
	// end inline asm
	ld.shared.u16 	%rs83, [%r10+24];
	// begin inline asm
	{mul.f16 %rs82,%rs83,%rs83;
}
	// end inline asm
	// begin inline asm
	{add.f16 %rs85,%rs79,%rs82;
}
	// end inline asm
	ld.shared.u16 	%rs89, [%r10+26];
	// begin inline asm
	{mul.f16 %rs88,%rs89,%rs89;
}
	// end inline asm
	// begin inline asm
	{add.f16 %rs91,%rs85,%rs88;
}
	// end inline asm
	ld.shared.u16 	%rs95, [%r10+28];
	// begin inline asm
	{mul.f16 %rs94,%rs95,%rs95;
}
	// end inline asm
	// begin inline asm
	{add.f16 %rs97,%rs91,%rs94;
}
	// end inline asm
	ld.shared.u16 	%rs101, [%r10+30];
	// begin inline asm
	{mul.f16 %rs100,%rs101,%rs101;
}
	// end inline asm
	// begin inline asm
	{add.f16 %rs103,%rs97,%rs100;
}
	// end inline asm
	shl.b32 	%r11, %r1, 5;
	mov.u32 	%r12, _ZZ13assign_labelsPfS_PiiiiE24centroidsSquaredTileHalf;
	add.s32 	%r13, %r12, %r11;
	st.shared.u16 	[%r13], %rs103;
	st.shared.u16 	[%r13+2], %rs103;
	st.shared.u16 	[%r13+4], %rs103;
	st.shared.u16 	[%r13+6], %rs103;
	st.shared.u16 	[%r13+8], %rs103;
	st.shared.u16 	[%r13+10], %rs103;
	st.shared.u16 	[%r13+12], %rs103;
	st.shared.u16 	[%r13+14], %rs103;
	st.shared.u16 	[%r13+16], %rs103;
	st.shared.u16 	[%r13+18], %rs103;
	st.shared.u16 	[%r13+20], %rs103;
	st.shared.u16 	[%r13+22], %rs103;
	st.shared.u16 	[%r13+24], %rs103;
	st.shared.u16 	[%r13+26], %rs103;
	st.shared.u16 	[%r13+28], %rs103;
	st.shared.u16 	[%r13+30], %rs103;
$L__BB0_2:
	mov.u32 	%r14, %ctaid.x;
	shl.b32 	%r15, %r1, 3;
	mov.u32 	%r16, _ZZ13assign_labelsPfS_PiiiiE13particlesTile;
	add.s32 	%r3, %r16, %r15;
	shl.b32 	%r17, %r1, 5;
	mov.u32 	%r18, _ZZ13assign_labelsPfS_PiiiiE10outputTile;
	add.s32 	%r4, %r18, %r17;
	mad.lo.s32 	%r5, %r1, 24, %r3;
	mov.u32 	%r20, _ZZ13assign_labelsPfS_PiiiiE24centroidsSquaredTileHalf;
	add.s32 	%r6, %r20, %r8;
	mov.u32 	%r21, _ZZ13assign_labelsPfS_PiiiiE18sumSquaredTileHalf;
	add.s32 	%r7, %r21, %r8;
	mul.wide.u32 	%rd14, %r14, 195312;
	add.s64 	%rd16, %rd14, %rd11;
	cvta.to.global.u64 	%rd17, %rd8;
	add.s64 	%rd1, %rd17, %rd16;
	mul.wide.u32 	%rd18, %r14, 3124992;
	mul.wide.u32 	%rd19, %r1, 16;
	add.s64 	%rd20, %rd18, %rd19;
	cvta.to.global.u64 	%rd21, %rd7;
	add.s64 	%rd22, %rd20, %rd21;
	add.s64 	%rd24, %rd22, 512;
	mov.b64 	%rd25, 0;
$L__BB0_3:
	setp.gt.u32 	%p2, %r1, 15;
	ld.global.v4.f32 	{%f10, %f11, %f12, %f13}, [%rd24+-512];
	ld.global.v4.f32 	{%f14, %f15, %f16, %f17}, [%rd24];
	// begin inline asm
	{  cvt.rn.f16.f32 %rs106, %f10;}

	// end inline asm
	st.shared.u16 	[%r3], %rs106;
	// begin inline asm
	{  cvt.rn.f16.f32 %rs107, %f11;}

	// end inline asm
	st.shared.u16 	[%r3+2], %rs107;
	// begin inline asm
	{  cvt.rn.f16.f32 %rs108, %f12;}

	// end inline asm
	st.shared.u16 	[%r3+4], %rs108;
	// begin inline asm
	{  cvt.rn.f16.f32 %rs109, %f13;}

	// end inline asm
	st.shared.u16 	[%r3+6], %rs109;
	// begin inline asm
	{  cvt.rn.f16.f32 %rs110, %f14;}

	// end inline asm
	st.shared.u16 	[%r3+256], %rs110;
	// begin inline asm
	{  cvt.rn.f16.f32 %rs111, %f15;}

	// end inline asm
	st.shared.u16 	[%r3+258], %rs111;
	// begin inline asm
	{  cvt.rn.f16.f32 %rs112, %f16;}

	// end inline asm
	st.shared.u16 	[%r3+260], %rs112;
	// begin inline asm
	{  cvt.rn.f16.f32 %rs113, %f17;}

	// end inline asm
	st.shared.u16 	[%r3+262], %rs113;
	@%p2 bra 	$L__BB0_5;
	mov.f32 	%f18, 0f00000000;
	// begin inline asm
	{  cvt.rn.f16.f32 %rs114, %f18;}

	// end inline asm
	ld.shared.u16 	%rs116, [%r5];
	// begin inline asm
	{mul.f16 %rs115,%rs116,%rs116;
}
	// end inline asm
	// begin inline asm
	{add.f16 %rs118,%rs114,%rs115;
}
	// end inline asm
	ld.shared.u16 	%rs122, [%r5+2];
	// begin inline asm
	{mul.f16 %rs121,%rs122,%rs122;
}
	// end inline asm
	// begin inline asm
	{add.f16 %rs124,%rs118,%rs121;
}
	// end inline asm
	ld.shared.u16 	%rs128, [%r5+4];
	// begin inline asm
	{mul.f16 %rs127,%rs128,%rs128;
}
	// end inline asm
	// begin inline asm
	{add.f16 %rs130,%rs124,%rs127;
}
	// end inline asm
	ld.shared.u16 	%rs134, [%r5+6];
	// begin inline asm
	{mul.f16 %rs133,%rs134,%rs134;
}
	// end inline asm
	// begin inline asm
	{add.f16 %rs136,%rs130,%rs133;
}
	// end inline asm
	ld.shared.u16 	%rs140, [%r5+8];
	// begin inline asm
	{mul.f16 %rs139,%rs140,%rs140;
}
	// end inline asm
	// begin inline asm
	{add.f16 %rs142,%rs136,%rs139;
}
	// end inline asm
	ld.shared.u16 	%rs146, [%r5+10];
	// begin inline asm
	{mul.f16 %rs145,%rs146,%rs146;
}
	// end inline asm
	// begin inline asm
	{add.f16 %rs148,%rs142,%rs145;
}
	// end inline asm
	ld.shared.u16 	%rs152, [%r5+12];
	// begin inline asm
	{mul.f16 %rs151,%rs152,%rs152;
}
	// end inline asm
	// begin inline asm
	{add.f16 %rs154,%rs148,%rs151;
}
	// end inline asm
	ld.shared.u16 	%rs158, [%r5+14];
	// begin inline asm
	{mul.f16 %rs157,%rs158,%rs158;
}
	// end inline asm
	// begin inline asm
	{add.f16 %rs160,%rs154,%rs157;
}
	// end inline asm
	ld.shared.u16 	%rs164, [%r5+16];
	// begin inline asm
	{mul.f16 %rs163,%rs164,%rs164;
}
	// end inline asm
	// begin inline asm
	{add.f16 %rs166,%rs160,%rs163;
}
	// end inline asm
	ld.shared.u16 	%rs170, [%r5+18];
	// begin inline asm
	{mul.f16 %rs169,%rs170,%rs170;
}
	// end inline asm
	// begin inline asm
	{add.f16 %rs172,%rs166,%rs169;
}
	// end inline asm
	ld.shared.u16 	%rs176, [%r5+20];
	// begin inline asm
	{mul.f16 %rs175,%rs176,%rs176;
}
	// end inline asm
	// begin inline asm
	{add.f16 %rs178,%rs172,%rs175;
}
	// end inline asm
	ld.shared.u16 	%rs182, [%r5+22];
	// begin inline asm
	{mul.f16 %rs181,%rs182,%rs182;
}
	// end inline asm
	// begin inline asm
	{add.f16 %rs184,%rs178,%rs181;
}
	// end inline asm
	ld.shared.u16 	%rs188, [%r5+24];
	// begin inline asm
	{mul.f16 %rs187,%rs188,%rs188;
}
	// end inline asm
	// begin inline asm
	{add.f16 %rs190,%rs184,%rs187;
}
	// end inline asm
	ld.shared.u16 	%rs194, [%r5+26];
	// begin inline asm
	{mul.f16 %rs193,%rs194,%rs194;
}
	// end inline asm
	// begin inline asm
	{add.f16 %rs196,%rs190,%rs193;
}
	// end inline asm
	ld.shared.u16 	%rs200, [%r5+28];
	// begin inline asm
	{mul.f16 %rs199,%rs200,%rs200;
}
	// end inline asm
	// begin inline asm
	{add.f16 %rs202,%rs196,%rs199;
}
	// end inline asm
	ld.shared.u16 	%rs206, [%r5+30];
	// begin inline asm
	{mul.f16 %rs205,%rs206,%rs206;
}
	// end inline asm
	// begin inline asm
	{add.f16 %rs208,%rs202,%rs205;
}
	// end inline asm
	mov.f32 	%f19, 0fBF000000;
	// begin inline asm
	{  cvt.rn.f16.f32 %rs211, %f19;}

	// end inline asm
	ld.shared.u16 	%rs214, [%r6];
	// begin inline asm
	{add.f16 %rs212,%rs208,%rs214;
}
	// end inline asm
	// begin inline asm
	{mul.f16 %rs215,%rs211,%rs212;
}
	// end inline asm
	st.shared.u16 	[%r7], %rs215;
	ld.shared.u16 	%rs220, [%r6+32];
	// begin inline asm
	{add.f16 %rs218,%rs208,%rs220;
}
	// end inline asm
	// begin inline asm
	{mul.f16 %rs221,%rs211,%rs218;
}
	// end inline asm
	st.shared.u16 	[%r7+32], %rs221;
	ld.shared.u16 	%rs226, [%r6+64];
	// begin inline asm
	{add.f16 %rs224,%rs208,%rs226;
}
	// end inline asm
	// begin inline asm
	{mul.f16 %rs227,%rs211,%rs224;
}
	// end inline asm
	st.shared.u16 	[%r7+64], %rs227;
	ld.shared.u16 	%rs232, [%r6+96];
	// begin inline asm
	{add.f16 %rs230,%rs208,%rs232;
}
	// end inline asm
	// begin inline asm
	{mul.f16 %rs233,%rs211,%rs230;
}
	// end inline asm
	st.shared.u16 	[%r7+96], %rs233;
	ld.shared.u16 	%rs238, [%r6+128];
	// begin inline asm
	{add.f16 %rs236,%rs208,%rs238;
}
	// end inline asm
	// begin inline asm
	{mul.f16 %rs239,%rs211,%rs236;
}
	// end inline asm
	st.shared.u16 	[%r7+128], %rs239;
	ld.shared.u16 	%rs244, [%r6+160];
	// begin inline asm
	{add.f16 %rs242,%rs208,%rs244;
}
	// end inline asm
	// begin inline asm
	{mul.f16 %rs245,%rs211,%rs242;
}
	// end inline asm
	st.shared.u16 	[%r7+160], %rs245;
	ld.shared.u16 	%rs250, [%r6+192];
	// begin inline asm
	{add.f16 %rs248,%rs208,%rs250;
}
	// end inline asm
	// begin inline asm
	{mul.f16 %rs251,%rs211,%rs248;
}
	// end inline asm
	st.shared.u16 	[%r7+192], %rs251;
	ld.shared.u16 	%rs256, [%r6+224];
	// begin inline asm
	{add.f16 %rs254,%rs208,%rs256;
}
	// end inline asm
	// begin inline asm
	{mul.f16 %rs257,%rs211,%rs254;
}
	// end inline asm
	st.shared.u16 	[%r7+224], %rs257;
	ld.shared.u16 	%rs262, [%r6+256];
	// begin inline asm
	{add.f16 %rs260,%rs208,%rs262;
}
	// end inline asm
	// begin inline asm
	{mul.f16 %rs263,%rs211,%rs260;
}
	// end inline asm
	st.shared.u16 	[%r7+256], %rs263;
	ld.shared.u16 	%rs268, [%r6+288];
	// begin inline asm
	{add.f16 %rs266,%rs208,%rs268;
}
	// end inline asm
	// begin inline asm
	{mul.f16 %rs269,%rs211,%rs266;
}
	// end inline asm
	st.shared.u16 	[%r7+288], %rs269;
	ld.shared.u16 	%rs274, [%r6+320];
	// begin inline asm
	{add.f16 %rs272,%rs208,%rs274;
}
	// end inline asm
	// begin inline asm
	{mul.f16 %rs275,%rs211,%rs272;
}
	// end inline asm
	st.shared.u16 	[%r7+320], %rs275;
	ld.shared.u16 	%rs280, [%r6+352];
	// begin inline asm
	{add.f16 %rs278,%rs208,%rs280;
}
	// end inline asm
	// begin inline asm
	{mul.f16 %rs281,%rs211,%rs278;
}
	// end inline asm
	st.shared.u16 	[%r7+352], %rs281;
	ld.shared.u16 	%rs286, [%r6+384];
	// begin inline asm
	{add.f16 %rs284,%rs208,%rs286;
}
	// end inline asm
	// begin inline asm
	{mul.f16 %rs287,%rs211,%rs284;
}
	// end inline asm
	st.shared.u16 	[%r7+384], %rs287;
	ld.shared.u16 	%rs292, [%r6+416];
	// begin inline asm
	{add.f16 %rs290,%rs208,%rs292;
}
	// end inline asm
	// begin inline asm
	{mul.f16 %rs293,%rs211,%rs290;
}
	// end inline asm
	st.shared.u16 	[%r7+416], %rs293;
	ld.shared.u16 	%rs298, [%r6+448];
	// begin inline asm
	{add.f16 %rs296,%rs208,%rs298;
}
	// end inline asm
	// begin inline asm
	{mul.f16 %rs299,%rs211,%rs296;
}
	// end inline asm
	st.shared.u16 	[%r7+448], %rs299;
	ld.shared.u16 	%rs304, [%r6+480];
	// begin inline asm
	{add.f16 %rs302,%rs208,%rs304;
}
	// end inline asm
	// begin inline asm
	{mul.f16 %rs305,%rs211,%rs302;
}
	// end inline asm
	st.shared.u16 	[%r7+480], %rs305;
$L__BB0_5:
	setp.gt.u32 	%p3, %r1, 15;
	mov.u32 	%r22, _ZZ13assign_labelsPfS_PiiiiE13particlesTile;
	mov.b32 	%r23, 16;
	wmma.load.a.sync.aligned.row.m16n16k16.shared.f16 	{%r24, %r25, %r26, %r27, %r28, %r29, %r30, %r31}, [%r22], %r23;
	mov.u32 	%r32, _ZZ13assign_labelsPfS_PiiiiE13centroidsTile;
	wmma.load.b.sync.aligned.col.m16n16k16.shared.f16 	{%r33, %r34, %r35, %r36, %r37, %r38, %r39, %r40}, [%r32], %r23;
	mov.u32 	%r41, _ZZ13assign_labelsPfS_PiiiiE18sumSquaredTileHalf;
	wmma.load.c.sync.aligned.col.m16n16k16.shared.f16 	{%r42, %r43, %r44, %r45}, [%r41], %r23;
	wmma.mma.sync.aligned.row.col.m16n16k16.f16.f16 {%r46, %r47, %r48, %r49}, {%r24, %r25, %r26, %r27, %r28, %r29, %r30, %r31}, {%r33, %r34, %r35, %r36, %r37, %r38, %r39, %r40}, {%r42, %r43, %r44, %r45};
	mov.u32 	%r50, _ZZ13assign_labelsPfS_PiiiiE10outputTile;
	wmma.store.d.sync.aligned.row.m16n16k16.shared.f16 	[%r50], {%r46, %r47, %r48, %r49}, %r23;
	@%p3 bra 	$L__BB0_7;
	ld.shared.u16 	%rs309, [%r4];
	// begin inline asm
	{abs.f16 %rs308,%rs309;
}
	// end inline asm
	ld.shared.u16 	%rs311, [%r4+2];
	// begin inline asm
	{abs.f16 %rs310,%rs311;
}
	// end inline asm
	// begin inline asm
	{ .reg .pred __$temp3;
  setp.lt.f16  __$temp3, %rs310, %rs308;
  selp.u16 %rs312, 1, 0, __$temp3;}
	// end inline asm
	setp.ne.s16 	%p4, %rs312, 0;
	selp.b16 	%rs319, %rs310, %rs308, %p4;
	ld.shared.u16 	%rs316, [%r4+4];
	// begin inline asm
	{abs.f16 %rs315,%rs316;
}
	// end inline asm
	// begin inline asm
	{ .reg .pred __$temp3;
  setp.lt.f16  __$temp3, %rs315, %rs319;
  selp.u16 %rs317, 1, 0, __$temp3;}
	// end inline asm
	setp.eq.s16 	%p5, %rs317, 0;
	selp.b16 	%rs324, %rs319, %rs315, %p5;
	ld.shared.u16 	%rs321, [%r4+6];
	// begin inline asm
	{abs.f16 %rs320,%rs321;
}
	// end inline asm
	// begin inline asm
	{ .reg .pred __$temp3;
  setp.lt.f16  __$temp3, %rs320, %rs324;
  selp.u16 %rs322, 1, 0, __$temp3;}
	// end inline asm
	setp.eq.s16 	%p6, %rs322, 0;
	selp.b16 	%rs329, %rs324, %rs320, %p6;
	ld.shared.u16 	%rs326, [%r4+8];
	// begin inline asm
	{abs.f16 %rs325,%rs326;
}
	// end inline asm
	// begin inline asm
	{ .reg .pred __$temp3;
  setp.lt.f16  __$temp3, %rs325, %rs329;
  selp.u16 %rs327, 1, 0, __$temp3;}
	// end inline asm
	setp.eq.s16 	%p7, %rs327, 0;
	selp.b16 	%rs334, %rs329, %rs325, %p7;
	ld.shared.u16 	%rs331, [%r4+10];
	// begin inline asm
	{abs.f16 %rs330,%rs331;
}
	// end inline asm
	// begin inline asm
	{ .reg .pred __$temp3;
  setp.lt.f16  __$temp3, %rs330, %rs334;
  selp.u16 %rs332, 1, 0, __$temp3;}
	// end inline asm
	setp.eq.s16 	%p8, %rs332, 0;
	selp.b16 	%rs339, %rs334, %rs330, %p8;
	ld.shared.u16 	%rs336, [%r4+12];
	// begin inline asm
	{abs.f16 %rs335,%rs336;
}
	// end inline asm
	// begin inline asm
	{ .reg .pred __$temp3;
  setp.lt.f16  __$temp3, %rs335, %rs339;
  selp.u16 %rs337, 1, 0, __$temp3;}
	// end inline asm
	setp.eq.s16 	%p9, %rs337, 0;
	selp.b16 	%rs344, %rs339, %rs335, %p9;
	ld.shared.u16 	%rs341, [%r4+14];
	// begin inline asm
	{abs.f16 %rs340,%rs341;
}
	// end inline asm
	// begin inline asm
	{ .reg .pred __$temp3;
  setp.lt.f16  __$temp3, %rs340, %rs344;
  selp.u16 %rs342, 1, 0, __$temp3;}
	// end inline asm
	setp.eq.s16 	%p10, %rs342, 0;
	selp.b16 	%rs349, %rs344, %rs340, %p10;
	ld.shared.u16 	%rs346, [%r4+16];
	// begin inline asm
	{abs.f16 %rs345,%rs346;
}
	// end inline asm
	// begin inline asm
	{ .reg .pred __$temp3;
  setp.lt.f16  __$temp3, %rs345, %rs349;
  selp.u16 %rs347, 1, 0, __$temp3;}
	// end inline asm
	setp.eq.s16 	%p11, %rs347, 0;
	selp.b16 	%rs354, %rs349, %rs345, %p11;
	ld.shared.u16 	%rs351, [%r4+18];
	// begin inline asm
	{abs.f16 %rs350,%rs351;
}
	// end inline asm
	// begin inline asm
	{ .reg .pred __$temp3;
  setp.lt.f16  __$temp3, %rs350, %rs354;
  selp.u16 %rs352, 1, 0, __$temp3;}
	// end inline asm
	setp.eq.s16 	%p12, %rs352, 0;
	selp.b16 	%rs359, %rs354, %rs350, %p12;
	ld.shared.u16 	%rs356, [%r4+20];
	// begin inline asm
	{abs.f16 %rs355,%rs356;
}
	// end inline asm
	// begin inline asm
	{ .reg .pred __$temp3;
  setp.lt.f16  __$temp3, %rs355, %rs359;
  selp.u16 %rs357, 1, 0, __$temp3;}
	// end inline asm
	setp.eq.s16 	%p13, %rs357, 0;
	selp.b16 	%rs364, %rs359, %rs355, %p13;
	ld.shared.u16 	%rs361, [%r4+22];
	// begin inline asm
	{abs.f16 %rs360,%rs361;
}
	// end inline asm
	// begin inline asm
	{ .reg .pred __$temp3;
  setp.lt.f16  __$temp3, %rs360, %rs364;
  selp.u16 %rs362, 1, 0, __$temp3;}
	// end inline asm
	setp.eq.s16 	%p14, %rs362, 0;
	selp.b16 	%rs369, %rs364, %rs360, %p14;
	ld.shared.u16 	%rs366, [%r4+24];
	// begin inline asm
	{abs.f16 %rs365,%rs366;
}
	// end inline asm
	// begin inline asm
	{ .reg .pred __$temp3;
  setp.lt.f16  __$temp3, %rs365, %rs369;
  selp.u16 %rs367, 1, 0, __$temp3;}
	// end inline asm
	setp.eq.s16 	%p15, %rs367, 0;
	selp.b16 	%rs374, %rs369, %rs365, %p15;
	ld.shared.u16 	%rs371, [%r4+26];
	// begin inline asm
	{abs.f16 %rs370,%rs371;
}
	// end inline asm
	// begin inline asm
	{ .reg .pred __$temp3;
  setp.lt.f16  __$temp3, %rs370, %rs374;
  selp.u16 %rs372, 1, 0, __$temp3;}
	// end inline asm
	setp.eq.s16 	%p16, %rs372, 0;
	selp.b16 	%rs379, %rs374, %rs370, %p16;
	ld.shared.u16 	%rs376, [%r4+28];
	// begin inline asm
	{abs.f16 %rs375,%rs376;
}
	// end inline asm
	// begin inline asm
	{ .reg .pred __$temp3;
  setp.lt.f16  __$temp3, %rs375, %rs379;
  selp.u16 %rs377, 1, 0, __$temp3;}
	// end inline asm
	setp.eq.s16 	%p17, %rs377, 0;
	selp.b16 	%rs384, %rs379, %rs375, %p17;
	ld.shared.u16 	%rs381, [%r4+30];
	// begin inline asm
	{abs.f16 %rs380,%rs381;
}
	// end inline asm
	// begin inline asm
	{ .reg .pred __$temp3;
  setp.lt.f16  __$temp3, %rs380, %rs384;
  selp.u16 %rs382, 1, 0, __$temp3;}
	// end inline asm
	setp.eq.s16 	%p18, %rs382, 0;
	selp.u32 	%r51, 1, 0, %p4;
	selp.b32 	%r52, %r51, 2, %p5;
	selp.b32 	%r53, %r52, 3, %p6;
	selp.b32 	%r54, %r53, 4, %p7;
	selp.b32 	%r55, %r54, 5, %p8;
	selp.b32 	%r56, %r55, 6, %p9;
	selp.b32 	%r57, %r56, 7, %p10;
	selp.b32 	%r58, %r57, 8, %p11;
	selp.b32 	%r59, %r58, 9, %p12;
	selp.b32 	%r60, %r59, 10, %p13;
	selp.b32 	%r61, %r60, 11, %p14;
	selp.b32 	%r62, %r61, 12, %p15;
	selp.b32 	%r63, %r62, 13, %p16;
	selp.b32 	%r64, %r63, 14, %p17;
	selp.b32 	%r65, %r64, 15, %p18;
	add.s64 	%rd23, %rd1, %rd25;
	st.global.u32 	[%rd23], %r65;
$L__BB0_7:
	add.s64 	%rd25, %rd25, 64;
	add.s64 	%rd24, %rd24, 1024;
	setp.ne.s64 	%p19, %rd25, 195264;
	@%p19 bra 	$L__BB0_3;
	ret;

}


// ===== COMPILED SASS (sm_100) =====

	.target	sm_100

	.elftype	@"ET_EXEC"


//--------------------- .note.nv.tkinfo           --------------------------
	.section	.note.nv.tkinfo,"",@"SHT_NOTE"
	.sectionflags	@"SHF_NOTE_NV_TKINFO"
	.tkinfo
        /*0018*/ 	.word	0x00000002
        /*0030*/ 	.string	""
        /*0030*/ 	.string	"ptxas"
        /*0030*/ 	.string	"Cuda compilation tools, release 13.0, V13.0.88"
        /*0030*/ 	.string	"Build cuda_13.0.r13.0/compiler.36424714_0"
        /*0030*/ 	.string	"-arch sm_100 -m 64 "



//--------------------- .note.nv.cuinfo           --------------------------
	.section	.note.nv.cuinfo,"",@"SHT_NOTE"
	.sectionflags	@"SHF_NOTE_NV_CUINFO"
        /*0018*/ 	.short	0x0002
        /*001a*/ 	.short	0x0064
        /*001c*/ 	.short	0x0082
	.zero		2


//--------------------- .nv.info                  --------------------------
	.section	.nv.info,"",@"SHT_CUDA_INFO"
	.align	4


	//----- nvinfo : EIATTR_REGCOUNT
	.align		4
        /*0000*/ 	.byte	0x04, 0x2f
        /*0002*/ 	.short	(.L_1 - .L_0)
	.align		4
.L_0:
        /*0004*/ 	.word	index@(_Z13assign_labelsPfS_Piiii)
        /*0008*/ 	.word	0x0000001c


	//----- nvinfo : EIATTR_FRAME_SIZE
	.align		4
.L_1:
        /*000c*/ 	.byte	0x04, 0x11
        /*000e*/ 	.short	(.L_3 - .L_2)
	.align		4
.L_2:
        /*0010*/ 	.word	index@(_Z13assign_labelsPfS_Piiii)
        /*0014*/ 	.word	0x00000000


	//----- nvinfo : EIATTR_MIN_STACK_SIZE
	.align		4
.L_3:
        /*0018*/ 	.byte	0x04, 0x12
        /*001a*/ 	.short	(.L_5 - .L_4)
	.align		4
.L_4:
        /*001c*/ 	.word	index@(_Z13assign_labelsPfS_Piiii)
        /*0020*/ 	.word	0x00000000
.L_5:


//--------------------- .nv.compat                --------------------------
	.section	.nv.compat,"",@"SHT_CUDA_COMPAT_INFO"
	.align	4
        /*0000*/ 	.byte	0x02, 0x09, 0x00, 0x00, 0x02, 0x02, 0x01, 0x00, 0x02, 0x05, 0x05, 0x00, 0x03, 0x07, 0x01, 0x01
        /*0010*/ 	.byte	0x02, 0x03, 0x00, 0x00, 0x02, 0x06, 0x01, 0x00, 0x04, 0x0b, 0x08, 0x00, 0x09, 0x00, 0x00, 0x00
        /*0020*/ 	.byte	0x00, 0x00, 0x00, 0x00


//--------------------- .nv.info._Z13assign_labelsPfS_Piiii --------------------------
	.section	.nv.info._Z13assign_labelsPfS_Piiii,"",@"SHT_CUDA_INFO"
	.sectionflags	@""
	.align	4


	//----- nvinfo : EIATTR_CUDA_API_VERSION
	.align		4
        /*0000*/ 	.byte	0x04, 0x37
        /*0002*/ 	.short	(.L_7 - .L_6)
.L_6:
        /*0004*/ 	.word	0x00000082


	//----- nvinfo : EIATTR_KPARAM_INFO
	.align		4
.L_7:
        /*0008*/ 	.byte	0x04, 0x17
        /*000a*/ 	.short	(.L_9 - .L_8)
.L_8:
        /*000c*/ 	.word	0x00000000
        /*0010*/ 	.short	0x0005
        /*0012*/ 	.short	0x0020
        /*0014*/ 	.byte	0x00, 0xf0, 0x11, 0x00


	//----- nvinfo : EIATTR_KPARAM_INFO
	.align		4
.L_9:
        /*0018*/ 	.byte	0x04, 0x17
        /*001a*/ 	.short	(.L_11 - .L_10)
.L_10:
        /*001c*/ 	.word	0x00000000
        /*0020*/ 	.short	0x0004
        /*0022*/ 	.short	0x001c
        /*0024*/ 	.byte	0x00, 0xf0, 0x11, 0x00


	//----- nvinfo : EIATTR_KPARAM_INFO
	.align		4
.L_11:
        /*0028*/ 	.byte	0x04, 0x17
        /*002a*/ 	.short	(.L_13 - .L_12)
.L_12:
        /*002c*/ 	.word	0x00000000
        /*0030*/ 	.short	0x0003
        /*0032*/ 	.short	0x0018
        /*0034*/ 	.byte	0x00, 0xf0, 0x11, 0x00


	//----- nvinfo : EIATTR_KPARAM_INFO
	.align		4
.L_13:
        /*0038*/ 	.byte	0x04, 0x17
        /*003a*/ 	.short	(.L_15 - .L_14)
.L_14:
        /*003c*/ 	.word	0x00000000
        /*0040*/ 	.short	0x0002
        /*0042*/ 	.short	0x0010
        /*0044*/ 	.byte	0x00, 0xf5, 0x21, 0x00


	//----- nvinfo : EIATTR_KPARAM_INFO
	.align		4
.L_15:
        /*0048*/ 	.byte	0x04, 0x17
        /*004a*/ 	.short	(.L_17 - .L_16)
.L_16:
        /*004c*/ 	.word	0x00000000
        /*0050*/ 	.short	0x0001
        /*0052*/ 	.short	0x0008
        /*0054*/ 	.byte	0x00, 0xf5, 0x21, 0x00


	//----- nvinfo : EIATTR_KPARAM_INFO
	.align		4
.L_17:
        /*0058*/ 	.byte	0x04, 0x17
        /*005a*/ 	.short	(.L_19 - .L_18)
.L_18:
        /*005c*/ 	.word	0x00000000
        /*0060*/ 	.short	0x0000
        /*0062*/ 	.short	0x0000
        /*0064*/ 	.byte	0x00, 0xf5, 0x21, 0x00


	//----- nvinfo : EIATTR_SPARSE_MMA_MASK
	.align		4
.L_19:
        /*0068*/ 	.byte	0x03, 0x50
        /*006a*/ 	.short	0x0000


	//----- nvinfo : EIATTR_WMMA_USED
	.align		4
        /*006c*/ 	.byte	0x01, 0x2b
	.zero		2


	//----- nvinfo : EIATTR_MAXREG_COUNT
	.align		4
        /*0070*/ 	.byte	0x03, 0x1b
        /*0072*/ 	.short	0x00ff


	//----- nvinfo : EIATTR_MERCURY_ISA_VERSION
	.align		4
        /*0074*/ 	.byte	0x03, 0x5f
        /*0076*/ 	.short	0x0101


	//----- nvinfo : EIATTR_VRC_CTA_INIT_COUNT
	.align		4
        /*0078*/ 	.byte	0x02, 0x4a
	.zero		1
	.zero		1


	//----- nvinfo : EIATTR_EXIT_INSTR_OFFSETS
	.align		4
        /*007c*/ 	.byte	0x04, 0x1c
        /*007e*/ 	.short	(.L_21 - .L_20)


	//   ....[0]....
.L_20:
        /*0080*/ 	.word	0x000016b0


	//----- nvinfo : EIATTR_CRS_STACK_SIZE
	.align		4
.L_21:
        /*0084*/ 	.byte	0x04, 0x1e
        /*0086*/ 	.short	(.L_23 - .L_22)
.L_22:
        /*0088*/ 	.word	0x00000000


	//----- nvinfo : EIATTR_CBANK_PARAM_SIZE
	.align		4
.L_23:
        /*008c*/ 	.byte	0x03, 0x19
        /*008e*/ 	.short	0x0024


	//----- nvinfo : EIATTR_PARAM_CBANK
	.align		4
        /*0090*/ 	.byte	0x04, 0x0a
        /*0092*/ 	.short	(.L_25 - .L_24)
	.align		4
.L_24:
        /*0094*/ 	.word	index@(.nv.constant0._Z13assign_labelsPfS_Piiii)
        /*0098*/ 	.short	0x0380
        /*009a*/ 	.short	0x0024


	//----- nvinfo : EIATTR_SW_WAR
	.align		4
.L_25:
        /*009c*/ 	.byte	0x04, 0x36
        /*009e*/ 	.short	(.L_27 - .L_26)
.L_26:
        /*00a0*/ 	.word	0x00000008
.L_27:


//--------------------- .nv.callgraph             --------------------------
	.section	.nv.callgraph,"",@"SHT_CUDA_CALLGRAPH"
	.align	4
	.sectionentsize	8
	.align		4
        /*0000*/ 	.word	0x00000000
	.align		4
        /*0004*/ 	.word	0xffffffff
	.align		4
        /*0008*/ 	.word	0x00000000
	.align		4
        /*000c*/ 	.word	0xfffffffe
	.align		4
        /*0010*/ 	.word	0x00000000
	.align		4
        /*0014*/ 	.word	0xfffffffd
	.align		4
        /*0018*/ 	.word	0x00000000
	.align		4
        /*001c*/ 	.word	0xfffffffc


//--------------------- .text._Z13assign_labelsPfS_Piiii --------------------------
	.section	.text._Z13assign_labelsPfS_Piiii,"ax",@progbits
	.align	128
        .global         _Z13assign_labelsPfS_Piiii
        .type           _Z13assign_labelsPfS_Piiii,@function
        .size           _Z13assign_labelsPfS_Piiii,(.L_x_8 - _Z13assign_labelsPfS_Piiii)
        .other          _Z13assign_labelsPfS_Piiii,@"STO_CUDA_ENTRY STV_DEFAULT"
_Z13assign_labelsPfS_Piiii:
.text._Z13assign_labelsPfS_Piiii:
[----:B------:R-:W-:Y:S01]  /*0000*/  LDC R1, c[0x0][0x37c] ;  /* 0x0000df00ff017b82 */ /* 0x000fe20000000800 */
[----:B------:R-:W0:Y:S01]  /*0010*/  S2R R16, SR_TID.X ;  /* 0x0000000000107919 */ /* 0x000e220000002100 */
[----:B------:R-:W1:Y:S01]  /*0020*/  LDCU.64 UR4, c[0x0][0x380] ;  /* 0x00007000ff0477ac */ /* 0x000e620008000a00 */
[----:B------:R-:W2:Y:S01]  /*0030*/  LDCU.64 UR10, c[0x0][0x358] ;  /* 0x00006b00ff0a77ac */ /* 0x000ea20008000a00 */
[----:B0-----:R-:W-:-:S03]  /*0040*/  IMAD.WIDE.U32 R2, R16, 0x4, RZ ;  /* 0x0000000410027825 */ /* 0x001fc600078e00ff */
[----:B-1----:R-:W-:-:S04]  /*0050*/  IADD3 R6, P0, PT, R2, UR4, RZ ;  /* 0x0000000402067c10 */ /* 0x002fc8000ff1e0ff */
[----:B------:R-:W-:-:S05]  /*0060*/  IADD3.X R7, PT, PT, R3, UR5, RZ, P0, !PT ;  /* 0x0000000503077c10 */ /* 0x000fca00087fe4ff */
[----:B--2---:R-:W2:Y:S04]  /*0070*/  LDG.E R4, desc[UR10][R6.64+0x80] ;  /* 0x0000800a06047981 */ /* 0x004ea8000c1e1900 */
[----:B------:R-:W3:Y:S04]  /*0080*/  LDG.E R5, desc[UR10][R6.64+0x100] ;  /* 0x0001000a06057981 */ /* 0x000ee8000c1e1900 */
[----:B------:R-:W4:Y:S04]  /*0090*/  LDG.E R8, desc[UR10][R6.64+0x180] ;  /* 0x0001800a06087981 */ /* 0x000f28000c1e1900 */
[----:B------:R-:W5:Y:S04]  /*00a0*/  LDG.E R10, desc[UR10][R6.64+0x200] ;  /* 0x0002000a060a7981 */ /* 0x000f68000c1e1900 */
[----:B------:R-:W5:Y:S04]  /*00b0*/  LDG.E R11, desc[UR10][R6.64+0x280] ;  /* 0x0002800a060b7981 */ /* 0x000f68000c1e1900 */
[----:B------:R-:W5:Y:S04]  /*00c0*/  LDG.E R12, desc[UR10][R6.64+0x300] ;  /* 0x0003000a060c7981 */ /* 0x000f68000c1e1900 */
[----:B------:R-:W5:Y:S04]  /*00d0*/  LDG.E R0, desc[UR10][R6.64] ;  /* 0x0000000a06007981 */ /* 0x000f68000c1e1900 */
[----:B------:R3:W5:Y:S01]  /*00e0*/  LDG.E R13, desc[UR10][R6.64+0x380] ;  /* 0x0003800a060d7981 */ /* 0x000762000c1e1900 */
[----:B------:R-:W0:Y:S01]  /*00f0*/  S2UR UR7, SR_CgaCtaId ;  /* 0x00000000000779c3 */ /* 0x000e220000008800 */
[----:B------:R-:W-:Y:S01]  /*0100*/  UMOV UR4, 0x400 ;  /* 0x0000040000047882 */ /* 0x000fe20000000000 */
[----:B------:R-:W-:Y:S01]  /*0110*/  ISETP.GT.U32.AND P0, PT, R16, 0xf, PT ;  /* 0x0000000f1000780c */ /* 0x000fe20003f04070 */
[----:B------:R-:W-:Y:S01]  /*0120*/  BSSY.RECONVERGENT B0, `(.L_x_0) ;  /* 0x0000045000007945 */ /* 0x000fe20003800200 */
[----:B0-----:R-:W-:-:S06]  /*0130*/  ULEA UR5, UR7, UR4, 0x18 ;  /* 0x0000000407057291 */ /* 0x001fcc000f8ec0ff */
[----:B------:R-:W-:Y:S02]  /*0140*/  LEA R9, R16, UR5, 0x1 ;  /* 0x0000000510097c11 */ /* 0x000fe4000f8e08ff */
[----:B--2---:R-:W-:Y:S02]  /*0150*/  F2FP.F16.F32.PACK_AB R4, RZ, R4 ;  /* 0x00000004ff04723e */ /* 0x004fe400000000ff */
[----:B---3--:R-:W-:-:S03]  /*0160*/  F2FP.F16.F32.PACK_AB R7, RZ, R5 ;  /* 0x00000005ff07723e */ /* 0x008fc600000000ff */
[----:B------:R0:W-:Y:S01]  /*0170*/  STS.U16 [R9+0x40], R4 ;  /* 0x0000400409007388 */ /* 0x0001e20000000400 */
[----:B----4-:R-:W-:Y:S01]  /*0180*/  F2FP.F16.F32.PACK_AB R8, RZ, R8 ;  /* 0x00000008ff08723e */ /* 0x010fe200000000ff */
[----:B------:R-:W1:Y:S01]  /*0190*/  S2R R5, SR_CTAID.X ;  /* 0x0000000000057919 */ /* 0x000e620000002500 */
[----:B-----5:R-:W-:Y:S01]  /*01a0*/  F2FP.F16.F32.PACK_AB R10, RZ, R10 ;  /* 0x0000000aff0a723e */ /* 0x020fe200000000ff */
[----:B------:R0:W-:Y:S01]  /*01b0*/  STS.U16 [R9+0x80], R7 ;  /* 0x0000800709007388 */ /* 0x0001e20000000400 */
[----:B------:R-:W-:-:S03]  /*01c0*/  F2FP.F16.F32.PACK_AB R11, RZ, R11 ;  /* 0x0000000bff0b723e */ /* 0x000fc600000000ff */
[----:B------:R0:W-:Y:S01]  /*01d0*/  STS.U16 [R9+0xc0], R8 ;  /* 0x0000c00809007388 */ /* 0x0001e20000000400 */
[----:B------:R-:W-:-:S03]  /*01e0*/  F2FP.F16.F32.PACK_AB R12, RZ, R12 ;  /* 0x0000000cff0c723e */ /* 0x000fc600000000ff */
[----:B------:R0:W-:Y:S01]  /*01f0*/  STS.U16 [R9+0x100], R10 ;  /* 0x0001000a09007388 */ /* 0x0001e20000000400 */
[----:B------:R-:W-:-:S03]  /*0200*/  F2FP.F16.F32.PACK_AB R0, RZ, R0 ;  /* 0x00000000ff00723e */ /* 0x000fc600000000ff */
[----:B------:R0:W-:Y:S01]  /*0210*/  STS.U16 [R9+0x140], R11 ;  /* 0x0001400b09007388 */ /* 0x0001e20000000400 */
[----:B------:R-:W-:-:S03]  /*0220*/  F2FP.F16.F32.PACK_AB R13, RZ, R13 ;  /* 0x0000000dff0d723e */ /* 0x000fc600000000ff */
[----:B------:R0:W-:Y:S04]  /*0230*/  STS.U16 [R9+0x180], R12 ;  /* 0x0001800c09007388 */ /* 0x0001e80000000400 */
[----:B------:R0:W-:Y:S04]  /*0240*/  STS.U16 [R9], R0 ;  /* 0x0000000009007388 */ /* 0x0001e80000000400 */
[----:B------:R0:W-:Y:S01]  /*0250*/  STS.U16 [R9+0x1c0], R13 ;  /* 0x0001c00d09007388 */ /* 0x0001e20000000400 */
[----:B------:R-:W-:Y:S05]  /*0260*/  @P0 BRA `(.L_x_1) ;  /* 0x0000000000c00947 */ /* 0x000fea0003800000 */
[----:B0-----:R-:W-:Y:S01]  /*0270*/  IMAD R0, R16, 0x1e, R9 ;  /* 0x0000001e10007824 */ /* 0x001fe200078e0209 */
[----:B------:R-:W-:-:S04]  /*0280*/  UIADD3 UR5, UPT, UPT, UR4, 0x600, URZ ;  /* 0x0000060004057890 */ /* 0x000fc8000fffe0ff */
[----:B------:R-:W0:Y:S01]  /*0290*/  LDS.U16 R4, [R0] ;  /* 0x0000000000047984 */ /* 0x000e220000000400 */
[----:B------:R-:W-:-:S03]  /*02a0*/  ULEA UR5, UR7, UR5, 0x18 ;  /* 0x0000000507057291 */ /* 0x000fc6000f8ec0ff */
[----:B------:R-:W2:Y:S04]  /*02b0*/  LDS.U16 R11, [R0+0x2] ;  /* 0x00000200000b7984 */ /* 0x000ea80000000400 */
[----:B------:R-:W3:Y:S04]  /*02c0*/  LDS.U16 R13, [R0+0x4] ;  /* 0x00000400000d7984 */ /* 0x000ee80000000400 */
[----:B------:R-:W4:Y:S04]  /*02d0*/  LDS.U16 R15, [R0+0x6] ;  /* 0x00000600000f7984 */ /* 0x000f280000000400 */
[----:B------:R-:W5:Y:S04]  /*02e0*/  LDS.U16 R17, [R0+0x8] ;  /* 0x0000080000117984 */ /* 0x000f680000000400 */
[----:B------:R-:W1:Y:S04]  /*02f0*/  LDS.U16 R19, [R0+0xa] ;  /* 0x00000a0000137984 */ /* 0x000e680000000400 */
[----:B------:R-:W1:Y:S04]  /*0300*/  LDS.U16 R21, [R0+0xc] ;  /* 0x00000c0000157984 */ /* 0x000e680000000400 */
[----:B------:R-:W1:Y:S04]  /*0310*/  LDS.U16 R23, [R0+0xe] ;  /* 0x00000e0000177984 */ /* 0x000e680000000400 */
[----:B------:R-:W1:Y:S04]  /*0320*/  LDS.U16 R25, [R0+0x10] ;  /* 0x0000100000197984 */ /* 0x000e680000000400 */
[----:B------:R-:W1:Y:S01]  /*0330*/  LDS.U16 R9, [R0+0x12] ;  /* 0x0000120000097984 */ /* 0x000e620000000400 */
[----:B0-----:R-:W-:-:S03]  /*0340*/  HFMA2 R4, R4.H0_H0, R4.H0_H0, RZ.H0_H0 ;  /* 0x2000000404047231 */ /* 0x001fc600000408ff */
[----:B------:R-:W0:Y:S01]  /*0350*/  LDS.U16 R7, [R0+0x14] ;  /* 0x0000140000077984 */ /* 0x000e220000000400 */
[----:B--2---:R-:W-:-:S03]  /*0360*/  HFMA2 R4, R11.H0_H0, R11.H0_H0, R4.H0_H0 ;  /* 0x2000000b0b047231 */ /* 0x004fc60000040804 */
[----:B------:R-:W2:Y:S01]  /*0370*/  LDS.U16 R11, [R0+0x16] ;  /* 0x00001600000b7984 */ /* 0x000ea20000000400 */
[----:B---3--:R-:W-:-:S03]  /*0380*/  HFMA2 R4, R13.H0_H0, R13.H0_H0, R4.H0_H0 ;  /* 0x2000000d0d047231 */ /* 0x008fc60000040804 */
[----:B------:R-:W3:Y:S01]  /*0390*/  LDS.U16 R13, [R0+0x18] ;  /* 0x00001800000d7984 */ /* 0x000ee20000000400 */
[----:B----4-:R-:W-:-:S03]  /*03a0*/  HFMA2 R4, R15.H0_H0, R15.H0_H0, R4.H0_H0 ;  /* 0x2000000f0f047231 */ /* 0x010fc60000040804 */
[----:B------:R-:W4:Y:S01]  /*03b0*/  LDS.U16 R15, [R0+0x1a] ;  /* 0x00001a00000f7984 */ /* 0x000f220000000400 */
[----:B-----5:R-:W-:-:S03]  /*03c0*/  HFMA2 R4, R17.H0_H0, R17.H0_H0, R4.H0_H0 ;  /* 0x2000001111047231 */ /* 0x020fc60000040804 */
[----:B------:R-:W5:Y:S01]  /*03d0*/  LDS.U16 R17, [R0+0x1c] ;  /* 0x00001c0000117984 */ /* 0x000f620000000400 */
[----:B-1----:R-:W-:-:S03]  /*03e0*/  HFMA2 R4, R19.H0_H0, R19.H0_H0, R4.H0_H0 ;  /* 0x2000001313047231 */ /* 0x002fc60000040804 */
[----:B------:R1:W5:Y:S01]  /*03f0*/  LDS.U16 R19, [R0+0x1e] ;  /* 0x00001e0000137984 */ /* 0x0003620000000400 */
[----:B------:R-:W-:-:S04]  /*0400*/  HFMA2 R4, R21.H0_H0, R21.H0_H0, R4.H0_H0 ;  /* 0x2000001515047231 */ /* 0x000fc80000040804 */
[----:B------:R-:W-:Y:S01]  /*0410*/  HFMA2 R4, R23.H0_H0, R23.H0_H0, R4.H0_H0 ;  /* 0x2000001717047231 */ /* 0x000fe20000040804 */
[----:B-1----:R-:W-:-:S03]  /*0420*/  LEA R0, R16, UR5, 0x5 ;  /* 0x0000000510007c11 */ /* 0x002fc6000f8e28ff */
[----:B------:R-:W-:-:S04]  /*0430*/  HFMA2 R4, R25.H0_H0, R25.H0_H0, R4.H0_H0 ;  /* 0x2000001919047231 */ /* 0x000fc80000040804 */
[----:B------:R-:W-:-:S04]  /*0440*/  HFMA2 R4, R9.H0_H0, R9.H0_H0, R4.H0_H0 ;  /* 0x2000000909047231 */ /* 0x000fc80000040804 */
[----:B0-----:R-:W-:-:S04]  /*0450*/  HFMA2 R4, R7.H0_H0, R7.H0_H0, R4.H0_H0 ;  /* 0x2000000707047231 */ /* 0x001fc80000040804 */
[----:B--2---:R-:W-:-:S04]  /*0460*/  HFMA2 R4, R11.H0_H0, R11.H0_H0, R4.H0_H0 ;  /* 0x2000000b0b047231 */ /* 0x004fc80000040804 */
[----:B---3--:R-:W-:-:S04]  /*0470*/  HFMA2 R4, R13.H0_H0, R13.H0_H0, R4.H0_H0 ;  /* 0x2000000d0d047231 */ /* 0x008fc80000040804 */
[----:B----4-:R-:W-:-:S04]  /*0480*/  HFMA2 R4, R15.H0_H0, R15.H0_H0, R4.H0_H0 ;  /* 0x2000000f0f047231 */ /* 0x010fc80000040804 */
[----:B-----5:R-:W-:-:S04]  /*0490*/  HFMA2 R4, R17.H0_H0, R17.H0_H0, R4.H0_H0 ;  /* 0x2000001111047231 */ /* 0x020fc80000040804 */
[----:B------:R-:W-:-:S05]  /*04a0*/  HFMA2 R4, R19.H0_H0, R19.H0_H0, R4.H0_H0 ;  /* 0x2000001313047231 */ /* 0x000fca0000040804 */
[C-C-:B------:R-:W-:Y:S02]  /*04b0*/  PRMT R6, R4.reuse, 0x5410, R4.reuse ;  /* 0x0000541004067816 */ /* 0x140fe40000000004 */
[C-C-:B------:R-:W-:Y:S02]  /*04c0*/  PRMT R7, R4.reuse, 0x5410, R4.reuse ;  /* 0x0000541004077816 */ /* 0x140fe40000000004 */
[C-C-:B------:R-:W-:Y:S02]  /*04d0*/  PRMT R8, R4.reuse, 0x5410, R4.reuse ;  /* 0x0000541004087816 */ /* 0x140fe40000000004 */
[C-C-:B------:R-:W-:Y:S01]  /*04e0*/  PRMT R9, R4.reuse, 0x5410, R4.reuse ;  /* 0x0000541004097816 */ /* 0x140fe20000000004 */
[----:B------:R2:W-:Y:S01]  /*04f0*/  STS.64 [R0], R6 ;  /* 0x0000000600007388 */ /* 0x0005e20000000a00 */
[C-C-:B------:R-:W-:Y:S02]  /*0500*/  PRMT R10, R4.reuse, 0x5410, R4.reuse ;  /* 0x00005410040a7816 */ /* 0x140fe40000000004 */
[C-C-:B------:R-:W-:Y:S01]  /*0510*/  PRMT R11, R4.reuse, 0x5410, R4.reuse ;  /* 0x00005410040b7816 */ /* 0x140fe20000000004 */
[----:B------:R2:W-:Y:S01]  /*0520*/  STS.64 [R0+0x8], R8 ;  /* 0x0000080800007388 */ /* 0x0005e20000000a00 */
[----:B------:R-:W-:-:S02]  /*0530*/  PRMT R12, R4, 0x5410, R4 ;  /* 0x00005410040c7816 */ /* 0x000fc40000000004 */
[----:B------:R-:W-:Y:S01]  /*0540*/  PRMT R13, R4, 0x5410, R4 ;  /* 0x00005410040d7816 */ /* 0x000fe20000000004 */
[----:B------:R2:W-:Y:S04]  /*0550*/  STS.64 [R0+0x10], R10 ;  /* 0x0000100a00007388 */ /* 0x0005e80000000a00 */
[----:B------:R2:W-:Y:S02]  /*0560*/  STS.64 [R0+0x18], R12 ;  /* 0x0000180c00007388 */ /* 0x0005e40000000a00 */
.L_x_1:
[----:B------:R-:W-:Y:S05]  /*0570*/  BSYNC.RECONVERGENT B0 ;  /* 0x0000000000007941 */ /* 0x000fea0003800200 */
.L_x_0:
[----:B------:R-:W3:Y:S01]  /*0580*/  LDCU.64 UR14, c[0x0][0x388] ;  /* 0x00007100ff0e77ac */ /* 0x000ee20008000a00 */
[----:B0-2---:R-:W-:Y:S01]  /*0590*/  IMAD.WIDE.U32 R6, R16, 0x10, RZ ;  /* 0x0000001010067825 */ /* 0x005fe200078e00ff */
[----:B------:R-:W0:Y:S03]  /*05a0*/  LDCU.64 UR12, c[0x0][0x390] ;  /* 0x00007200ff0c77ac */ /* 0x000e260008000a00 */
[----:B-1----:R-:W-:Y:S01]  /*05b0*/  IMAD.WIDE.U32 R2, R5, 0x2faf0, R2 ;  /* 0x0002faf005027825 */ /* 0x002fe200078e0002 */
[----:B------:R-:W-:-:S03]  /*05c0*/  UIADD3 UR5, UPT, UPT, UR4, 0x200, URZ ;  /* 0x0000020004057890 */ /* 0x000fc6000fffe0ff */
[----:B------:R-:W-:Y:S01]  /*05d0*/  IMAD.WIDE.U32 R8, R5, 0x2faf00, R6 ;  /* 0x002faf0005087825 */ /* 0x000fe200078e0006 */
[----:B------:R-:W-:Y:S02]  /*05e0*/  UIADD3 UR6, UPT, UPT, UR4, 0x400, URZ ;  /* 0x0000040004067890 */ /* 0x000fe4000fffe0ff */
[----:B------:R-:W-:Y:S02]  /*05f0*/  ULEA UR5, UR7, UR5, 0x18 ;  /* 0x0000000507057291 */ /* 0x000fe4000f8ec0ff */
[----:B------:R-:W-:Y:S02]  /*0600*/  UIADD3 UR8, UPT, UPT, UR4, 0x600, URZ ;  /* 0x0000060004087890 */ /* 0x000fe4000fffe0ff */
[----:B------:R-:W-:Y:S01]  /*0610*/  UIADD3 UR4, UPT, UPT, UR4, 0x800, URZ ;  /* 0x0000080004047890 */ /* 0x000fe2000fffe0ff */
[----:B---3--:R-:W-:Y:S01]  /*0620*/  IADD3 R22, P2, PT, R8, UR14, RZ ;  /* 0x0000000e08167c10 */ /* 0x008fe2000ff5e0ff */
[----:B------:R-:W-:Y:S01]  /*0630*/  ULEA UR6, UR7, UR6, 0x18 ;  /* 0x0000000607067291 */ /* 0x000fe2000f8ec0ff */
[----:B------:R-:W-:Y:S01]  /*0640*/  LEA R5, R16, UR5, 0x3 ;  /* 0x0000000510057c11 */ /* 0x000fe2000f8e18ff */
[----:B------:R-:W-:Y:S01]  /*0650*/  ULEA UR8, UR7, UR8, 0x18 ;  /* 0x0000000807087291 */ /* 0x000fe2000f8ec0ff */
[----:B0-----:R-:W-:Y:S01]  /*0660*/  IADD3 R7, P1, PT, R2, UR12, RZ ;  /* 0x0000000c02077c10 */ /* 0x001fe2000ff3e0ff */
[----:B------:R-:W-:Y:S01]  /*0670*/  ULEA UR4, UR7, UR4, 0x18 ;  /* 0x0000000407047291 */ /* 0x000fe2000f8ec0ff */
[----:B------:R-:W-:Y:S01]  /*0680*/  IADD3 R22, P3, PT, R22, 0x200, RZ ;  /* 0x0000020016167810 */ /* 0x000fe20007f7e0ff */
[----:B------:R-:W-:Y:S01]  /*0690*/  IMAD R0, R16, 0x18, R5 ;  /* 0x0000001810007824 */ /* 0x000fe200078e0205 */
[----:B------:R-:W-:Y:S01]  /*06a0*/  IADD3.X R6, PT, PT, R3, UR13, RZ, P1, !PT ;  /* 0x0000000d03067c10 */ /* 0x000fe20008ffe4ff */
[----:B------:R-:W-:Y:S01]  /*06b0*/  UMOV UR5, URZ ;  /* 0x000000ff00057c82 */ /* 0x000fe20008000000 */
[----:B------:R-:W-:-:S02]  /*06c0*/  IADD3.X R23, PT, PT, RZ, UR15, R9, P3, P2 ;  /* 0x0000000fff177c10 */ /* 0x000fc40009fe4409 */
[C---:B------:R-:W-:Y:S02]  /*06d0*/  LEA R4, R16.reuse, UR6, 0x5 ;  /* 0x0000000610047c11 */ /* 0x040fe4000f8e28ff */
[C---:B------:R-:W-:Y:S02]  /*06e0*/  LEA R3, R16.reuse, UR8, 0x1 ;  /* 0x0000000810037c11 */ /* 0x040fe4000f8e08ff */
[----:B------:R-:W-:Y:S01]  /*06f0*/  LEA R2, R16, UR4, 0x1 ;  /* 0x0000000410027c11 */ /* 0x000fe2000f8e08ff */
[----:B------:R-:W-:-:S06]  /*0700*/  UMOV UR4, URZ ;  /* 0x000000ff00047c82 */ /* 0x000fcc0008000000 */
.L_x_6:
[----:B01----:R-:W2:Y:S04]  /*0710*/  LDG.E.128 R8, desc[UR10][R22.64+-0x200] ;  /* 0xfffe000a16087981 */ /* 0x003ea8000c1e1d00 */
[----:B------:R-:W3:Y:S01]  /*0720*/  LDG.E.128 R12, desc[UR10][R22.64] ;  /* 0x0000000a160c7981 */ /* 0x000ee2000c1e1d00 */
[----:B------:R-:W-:Y:S01]  /*0730*/  BSSY.RECONVERGENT B0, `(.L_x_2) ;  /* 0x0000070000007945 */ /* 0x000fe20003800200 */
[----:B------:R-:W0:Y:S01]  /*0740*/  S2R R17, SR_LANEID ;  /* 0x0000000000117919 */ /* 0x000e220000000000 */
[----:B--2---:R-:W-:Y:S02]  /*0750*/  F2FP.F16.F32.PACK_AB R8, R9, R8 ;  /* 0x000000080908723e */ /* 0x004fe400000000ff */
[----:B------:R-:W-:Y:S02]  /*0760*/  F2FP.F16.F32.PACK_AB R9, RZ, R10 ;  /* 0x0000000aff09723e */ /* 0x000fe400000000ff */
[----:B------:R-:W-:-:S02]  /*0770*/  F2FP.F16.F32.PACK_AB R11, RZ, R11 ;  /* 0x0000000bff0b723e */ /* 0x000fc400000000ff */
[----:B---3--:R-:W-:Y:S02]  /*0780*/  F2FP.F16.F32.PACK_AB R14, RZ, R14 ;  /* 0x0000000eff0e723e */ /* 0x008fe400000000ff */
[----:B------:R-:W-:Y:S02]  /*0790*/  F2FP.F16.F32.PACK_AB R15, RZ, R15 ;  /* 0x0000000fff0f723e */ /* 0x000fe400000000ff */
[----:B------:R-:W-:Y:S02]  /*07a0*/  PRMT R9, R9, 0x5410, R11 ;  /* 0x0000541009097816 */ /* 0x000fe4000000000b */
[----:B------:R-:W-:Y:S02]  /*07b0*/  F2FP.F16.F32.PACK_AB R10, R13, R12 ;  /* 0x0000000c0d0a723e */ /* 0x000fe400000000ff */
[----:B------:R-:W-:Y:S01]  /*07c0*/  PRMT R11, R14, 0x5410, R15 ;  /* 0x000054100e0b7816 */ /* 0x000fe2000000000f */
[----:B------:R1:W-:Y:S04]  /*07d0*/  STS.64 [R5], R8 ;  /* 0x0000000805007388 */ /* 0x0003e80000000a00 */
[----:B------:R1:W-:Y:S01]  /*07e0*/  STS.64 [R5+0x100], R10 ;  /* 0x0001000a05007388 */ /* 0x0003e20000000a00 */
[----:B0-----:R-:W-:Y:S05]  /*07f0*/  @P0 BRA `(.L_x_3) ;  /* 0x00000004008c0947 */ /* 0x001fea0003800000 */
[----:B-1----:R-:W0:Y:S04]  /*0800*/  LDS.64 R8, [R0] ;  /* 0x0000000000087984 */ /* 0x002e280000000a00 */
[----:B------:R-:W1:Y:S04]  /*0810*/  LDS.64 R10, [R0+0x8] ;  /* 0x00000800000a7984 */ /* 0x000e680000000a00 */
[----:B------:R-:W2:Y:S01]  /*0820*/  LDS.64 R12, [R0+0x10] ;  /* 0x00001000000c7984 */ /* 0x000ea20000000a00 */
[----:B0-----:R-:W-:-:S04]  /*0830*/  HFMA2 R14, R8.H0_H0, R8.H0_H0, RZ.H0_H0 ;  /* 0x20000008080e7231 */ /* 0x001fc800000408ff */
[----:B------:R-:W-:-:S04]  /*0840*/  HFMA2 R14, R8.H1_H1, R8.H1_H1, R14.H0_H0 ;  /* 0x30000008080e7231 */ /* 0x000fc80000040c0e */
[CC--:B------:R-:W-:Y:S02]  /*0850*/  HFMA2 R8, R9.reuse.H0_H0, R9.reuse.H0_H0, R14.H0_H0 ;  /* 0x2000000909087231 */ /* 0x0c0fe4000004080e */
[----:B------:R-:W0:Y:S02]  /*0860*/  LDS.64 R14, [R0+0x18] ;  /* 0x00001800000e7984 */ /* 0x000e240000000a00 */
[----:B------:R-:W-:Y:S02]  /*0870*/  HFMA2 R8, R9.H1_H1, R9.H1_H1, R8.H0_H0 ;  /* 0x3000000909087231 */ /* 0x000fe40000040c08 */
[----:B------:R-:W3:Y:S02]  /*0880*/  LDS.U16 R9, [R3] ;  /* 0x0000000003097984 */ /* 0x000ee40000000400 */
[----:B-1----:R-:W-:-:S04]  /*0890*/  HFMA2 R8, R10.H0_H0, R10.H0_H0, R8.H0_H0 ;  /* 0x2000000a0a087231 */ /* 0x002fc80000040808 */
[----:B------:R-:W-:-:S04]  /*08a0*/  HFMA2 R8, R10.H1_H1, R10.H1_H1, R8.H0_H0 ;  /* 0x3000000a0a087231 */ /* 0x000fc80000040c08 */
[----:B------:R-:W-:-:S04]  /*08b0*/  HFMA2 R8, R11.H0_H0, R11.H0_H0, R8.H0_H0 ;  /* 0x2000000b0b087231 */ /* 0x000fc80000040808 */
[----:B------:R-:W-:-:S04]  /*08c0*/  HFMA2 R8, R11.H1_H1, R11.H1_H1, R8.H0_H0 ;  /* 0x3000000b0b087231 */ /* 0x000fc80000040c08 */
[----:B--2---:R-:W-:-:S04]  /*08d0*/  HFMA2 R8, R12.H0_H0, R12.H0_H0, R8.H0_H0 ;  /* 0x2000000c0c087231 */ /* 0x004fc80000040808 */
[----:B------:R-:W-:-:S04]  /*08e0*/  HFMA2 R8, R12.H1_H1, R12.H1_H1, R8.H0_H0 ;  /* 0x3000000c0c087231 */ /* 0x000fc80000040c08 */
[----:B------:R-:W-:-:S04]  /*08f0*/  HFMA2 R8, R13.H0_H0, R13.H0_H0, R8.H0_H0 ;  /* 0x2000000d0d087231 */ /* 0x000fc80000040808 */
[----:B------:R-:W-:-:S04]  /*0900*/  HFMA2 R8, R13.H1_H1, R13.H1_H1, R8.H0_H0 ;  /* 0x3000000d0d087231 */ /* 0x000fc80000040c08 */
[----:B0-----:R-:W-:-:S04]  /*0910*/  HFMA2 R8, R14.H0_H0, R14.H0_H0, R8.H0_H0 ;  /* 0x2000000e0e087231 */ /* 0x001fc80000040808 */
[----:B------:R-:W-:-:S04]  /*0920*/  HFMA2 R8, R14.H1_H1, R14.H1_H1, R8.H0_H0 ;  /* 0x3000000e0e087231 */ /* 0x000fc80000040c08 */
[----:B------:R-:W-:-:S04]  /*0930*/  HFMA2 R8, R15.H0_H0, R15.H0_H0, R8.H0_H0 ;  /* 0x2000000f0f087231 */ /* 0x000fc80000040808 */
[----:B------:R-:W-:-:S04]  /*0940*/  HFMA2 R8, R15.H1_H1, R15.H1_H1, R8.H0_H0 ;  /* 0x3000000f0f087231 */ /* 0x000fc80000040c08 */
[----:B---3--:R-:W-:-:S04]  /*0950*/  HADD2 R9, R8.H0_H0, R9.H0_H0 ;  /* 0x2000000908097230 */ /* 0x008fc80000000800 */
[----:B------:R-:W-:-:S05]  /*0960*/  HMUL2 R9, R9.H0_H0, -0.5, -0.5 ;  /* 0xb800b80009097832 */ /* 0x000fca0000000800 */
[----:B------:R-:W-:-:S05]  /*0970*/  PRMT R10, R9, 0x7610, R10 ;  /* 0x00007610090a7816 */ /* 0x000fca000000000a */
[----:B------:R-:W-:Y:S04]  /*0980*/  STS.U16 [R2], R10 ;  /* 0x0000000a02007388 */ /* 0x000fe80000000400 */
[----:B------:R-:W0:Y:S02]  /*0990*/  LDS.U16 R9, [R3+0x20] ;  /* 0x0000200003097984 */ /* 0x000e240000000400 */
[----:B0-----:R-:W-:-:S04]  /*09a0*/  HADD2 R9, R8.H0_H0, R9.H0_H0 ;  /* 0x2000000908097230 */ /* 0x001fc80000000800 */
[----:B------:R-:W-:-:S05]  /*09b0*/  HMUL2 R9, R9.H0_H0, -0.5, -0.5 ;  /* 0xb800b80009097832 */ /* 0x000fca0000000800 */
[----:B------:R-:W-:-:S05]  /*09c0*/  PRMT R11, R9, 0x7610, R11 ;  /* 0x00007610090b7816 */ /* 0x000fca000000000b */
[----:B------:R-:W-:Y:S04]  /*09d0*/  STS.U16 [R2+0x20], R11 ;  /* 0x0000200b02007388 */ /* 0x000fe80000000400 */
        /* <DEDUP_REMOVED lines=68> */
[----:B------:R0:W-:Y:S02]  /*0e20*/  STS.U16 [R2+0x1e0], R9 ;  /* 0x0001e00902007388 */ /* 0x0001e40000000400 */
.L_x_3:
[----:B------:R-:W-:Y:S05]  /*0e30*/  BSYNC.RECONVERGENT B0 ;  /* 0x0000000000007941 */ /* 0x000fea0003800200 */
.L_x_2:
[----:B------:R-:W2:Y:S01]  /*0e40*/  S2UR UR8, SR_CgaCtaId ;  /* 0x00000000000879c3 */ /* 0x000ea20000008800 */
[----:B------:R-:W-:Y:S01]  /*0e50*/  UMOV UR6, 0x400 ;  /* 0x0000040000067882 */ /* 0x000fe20000000000 */
[--C-:B------:R-:W-:Y:S01]  /*0e60*/  SHF.R.U32.HI R24, RZ, 0x2, R17.reuse ;  /* 0x00000002ff187819 */ /* 0x100fe20000011611 */
[----:B------:R-:W-:Y:S01]  /*0e70*/  UIADD3 UR7, UPT, UPT, UR6, 0x800, URZ ;  /* 0x0000080006077890 */ /* 0x000fe2000fffe0ff */
[C---:B01----:R-:W-:Y:S01]  /*0e80*/  LOP3.LUT R9, R17.reuse, 0x3, RZ, 0xc0, !PT ;  /* 0x0000000311097812 */ /* 0x043fe200078ec0ff */
[----:B------:R-:W-:Y:S01]  /*0e90*/  BSSY.RECONVERGENT B0, `(.L_x_4) ;  /* 0x000007a000007945 */ /* 0x000fe20003800200 */
[--C-:B------:R-:W-:Y:S02]  /*0ea0*/  SHF.R.U32.HI R8, RZ, 0x3, R17.reuse ;  /* 0x00000003ff087819 */ /* 0x100fe40000011611 */
[----:B------:R-:W-:Y:S01]  /*0eb0*/  SHF.R.U32.HI R10, RZ, 0x4, R17 ;  /* 0x00000004ff0a7819 */ /* 0x000fe20000011611 */
[----:B------:R-:W-:Y:S01]  /*0ec0*/  IMAD R24, R24, 0x8, R9 ;  /* 0x0000000818187824 */ /* 0x000fe200078e0209 */
[----:B------:R-:W-:Y:S01]  /*0ed0*/  LOP3.LUT R9, R17, 0x7, RZ, 0xc0, !PT ;  /* 0x0000000711097812 */ /* 0x000fe200078ec0ff */
[----:B------:R-:W-:Y:S01]  /*0ee0*/  IMAD.SHL.U32 R14, R8, 0x8, RZ ;  /* 0x00000008080e7824 */ /* 0x000fe200078e00ff */
[----:B------:R-:W-:Y:S01]  /*0ef0*/  ISETP.GT.U32.AND P0, PT, R16, 0xf, PT ;  /* 0x0000000f1000780c */ /* 0x000fe20003f04070 */
[----:B------:R-:W-:-:S03]  /*0f00*/  IMAD.SHL.U32 R8, R8, 0x8, RZ ;  /* 0x0000000808087824 */ /* 0x000fc600078e00ff */
[--C-:B------:R-:W-:Y:S01]  /*0f10*/  LOP3.LUT R11, R14, 0x8, R9.reuse, 0xe2, !PT ;  /* 0x000000080e0b7812 */ /* 0x100fe200078ee209 */
[----:B------:R-:W-:Y:S01]  /*0f20*/  IMAD R9, R10, 0x8, R9 ;  /* 0x000000080a097824 */ /* 0x000fe200078e0209 */
[----:B------:R-:W-:Y:S01]  /*0f30*/  LOP3.LUT R8, R8, 0x8, RZ, 0xe2, !PT ;  /* 0x0000000808087812 */ /* 0x000fe200078ee2ff */
[----:B------:R-:W-:-:S04]  /*0f40*/  IMAD.SHL.U32 R10, R10, 0x8, RZ ;  /* 0x000000080a0a7824 */ /* 0x000fc800078e00ff */
[----:B------:R-:W-:Y:S01]  /*0f50*/  IMAD R10, R11, 0x10, R10 ;  /* 0x000000100b0a7824 */ /* 0x000fe200078e020a */
[----:B--2---:R-:W-:Y:S01]  /*0f60*/  ULEA UR7, UR8, UR7, 0x18 ;  /* 0x0000000708077291 */ /* 0x004fe2000f8ec0ff */
[----:B------:R-:W-:Y:S01]  /*0f70*/  IMAD R8, R9, 0x10, R8 ;  /* 0x0000001009087824 */ /* 0x000fe200078e0208 */
[----:B------:R-:W-:-:S04]  /*0f80*/  ULEA UR9, UR8, UR6, 0x18 ;  /* 0x0000000608097291 */ /* 0x000fc8000f8ec0ff */
[----:B------:R-:W-:Y:S01]  /*0f90*/  LEA R12, R24, UR7, 0x2 ;  /* 0x00000007180c7c11 */ /* 0x000fe2000f8e10ff */
[----:B------:R-:W-:Y:S01]  /*0fa0*/  UIADD3 UR7, UPT, UPT, UR6, 0x200, URZ ;  /* 0x0000020006077890 */ /* 0x000fe2000fffe0ff */
[----:B------:R-:W-:Y:S01]  /*0fb0*/  LEA R17, R8, UR9, 0x1 ;  /* 0x0000000908117c11 */ /* 0x000fe2000f8e08ff */
[----:B------:R-:W-:Y:S02]  /*0fc0*/  UIADD3 UR6, UPT, UPT, UR6, 0x400, URZ ;  /* 0x0000040006067890 */ /* 0x000fe4000fffe0ff */
[----:B------:R-:W0:Y:S01]  /*0fd0*/  LDS R18, [R12] ;  /* 0x000000000c127984 */ /* 0x000e220000000800 */
[----:B------:R-:W-:Y:S02]  /*0fe0*/  ULEA UR7, UR8, UR7, 0x18 ;  /* 0x0000000708077291 */ /* 0x000fe4000f8ec0ff */
[----:B------:R-:W-:Y:S01]  /*0ff0*/  ULEA UR6, UR8, UR6, 0x18 ;  /* 0x0000000608067291 */ /* 0x000fe2000f8ec0ff */
[----:B------:R-:W1:Y:S04]  /*1000*/  LDS R19, [R12+0x10] ;  /* 0x000010000c137984 */ /* 0x000e680000000800 */
[----:B------:R-:W2:Y:S01]  /*1010*/  LDS R20, [R12+0x100] ;  /* 0x000100000c147984 */ /* 0x000ea20000000800 */
[----:B------:R-:W-:-:S03]  /*1020*/  LEA R24, R24, UR6, 0x2 ;  /* 0x0000000618187c11 */ /* 0x000fc6000f8e10ff */
[----:B------:R3:W4:Y:S02]  /*1030*/  LDS R21, [R12+0x110] ;  /* 0x000110000c157984 */ /* 0x0007240000000800 */
[----:B---3--:R-:W-:Y:S02]  /*1040*/  LEA R12, R10, UR7, 0x1 ;  /* 0x000000070a0c7c11 */ /* 0x008fe4000f8e08ff */
[----:B------:R-:W-:Y:S04]  /*1050*/  LDSM.16.M88.4 R8, [R17] ;  /* 0x000000001108783b */ /* 0x000fe80000000200 */
[----:B------:R-:W-:Y:S04]  /*1060*/  LDSM.16.M88.4 R12, [R12] ;  /* 0x000000000c0c783b */ /* 0x000fe80000000200 */
[----:B0-----:R-:W-:Y:S04]  /*1070*/  MOVM.16.MT88 R18, R18 ;  /* 0x000000001212723a */ /* 0x001fe80000000000 */
[----:B-1----:R-:W0:Y:S04]  /*1080*/  MOVM.16.MT88 R19, R19 ;  /* 0x000000001313723a */ /* 0x002e280000000000 */
[----:B--2---:R-:W-:Y:S04]  /*1090*/  MOVM.16.MT88 R20, R20 ;  /* 0x000000001414723a */ /* 0x004fe80000000000 */
[----:B----4-:R-:W1:Y:S01]  /*10a0*/  MOVM.16.MT88 R21, R21 ;  /* 0x000000001515723a */ /* 0x010e620000000000 */
[C---:B0-----:R-:W-:Y:S08]  /*10b0*/  HMMA.16816.F16 R8, R12.reuse, R8, R18 ;  /* 0x000000080c08723c */ /* 0x041ff00000000812 */
[----:B-1----:R-:W-:Y:S11]  /*10c0*/  HMMA.16816.F16 R10, R12, R10, R20 ;  /* 0x0000000a0c0a723c */ /* 0x002ff60000000814 */
[----:B------:R0:W-:Y:S04]  /*10d0*/  STS [R24], R8 ;  /* 0x0000000818007388 */ /* 0x0001e80000000800 */
[----:B------:R0:W-:Y:S04]  /*10e0*/  STS [R24+0x100], R9 ;  /* 0x0001000918007388 */ /* 0x0001e80000000800 */
[----:B------:R0:W-:Y:S04]  /*10f0*/  STS [R24+0x10], R10 ;  /* 0x0000100a18007388 */ /* 0x0001e80000000800 */
[----:B------:R0:W-:Y:S01]  /*1100*/  STS [R24+0x110], R11 ;  /* 0x0001100b18007388 */ /* 0x0001e20000000800 */
[----:B------:R-:W-:Y:S05]  /*1110*/  @P0 BRA `(.L_x_5) ;  /* 0x0000000400440947 */ /* 0x000fea0003800000 */
[----:B0-----:R-:W0:Y:S04]  /*1120*/  LDS.64 R8, [R4] ;  /* 0x0000000004087984 */ /* 0x001e280000000a00 */
[----:B------:R-:W1:Y:S01]  /*1130*/  LDS.64 R10, [R4+0x8] ;  /* 0x00000800040a7984 */ /* 0x000e620000000a00 */
[C---:B0-----:R-:W-:Y:S01]  /*1140*/  HSETP2.GEU.AND P3, PT, |R8|.reuse.H1_H1, |R8|.H0_H0, PT ;  /* 0x6000000808007234 */ /* 0x041fe20003f6ee00 */
[C---:B------:R-:W-:Y:S02]  /*1150*/  HADD2 R12, |R8|.reuse.H0_H0, -RZ.H0_H0 ;  /* 0xa00000ff080c7230 */ /* 0x040fe40000000a00 */
[----:B------:R-:W-:-:S03]  /*1160*/  HADD2 R8, |R8|.H1_H1, -RZ.H0_H0 ;  /* 0xa00000ff08087230 */ /* 0x000fc60000000e00 */
[----:B------:R-:W-:Y:S02]  /*1170*/  PRMT R12, R12, 0x5410, RZ ;  /* 0x000054100c0c7816 */ /* 0x000fe400000000ff */
[----:B------:R-:W-:-:S05]  /*1180*/  PRMT R8, R8, 0x5410, RZ ;  /* 0x0000541008087816 */ /* 0x000fca00000000ff */
[----:B------:R-:W-:Y:S01]  /*1190*/  @!P3 PRMT R12, R8, 0x7610, R12 ;  /* 0x00007610080cb816 */ /* 0x000fe2000000000c */
[----:B------:R-:W-:-:S04]  /*11a0*/  HADD2 R8, |R9|.H0_H0, -RZ.H0_H0 ;  /* 0xa00000ff09087230 */ /* 0x000fc80000000a00 */
[----:B------:R-:W-:Y:S02]  /*11b0*/  HSETP2.GEU.AND P2, PT, |R9|.H0_H0, R12.H0_H0, PT ;  /* 0x2000000c09007234 */ /* 0x000fe40003f4ea00 */
[----:B------:R-:W-:-:S11]  /*11c0*/  PRMT R8, R8, 0x5410, RZ ;  /* 0x0000541008087816 */ /* 0x000fd600000000ff */
[----:B------:R-:W-:Y:S01]  /*11d0*/  @!P2 PRMT R12, R8, 0x7610, R12 ;  /* 0x00007610080ca816 */ /* 0x000fe2000000000c */
[----:B------:R-:W-:-:S04]  /*11e0*/  HADD2 R8, |R9|.H1_H1, -RZ.H0_H0 ;  /* 0xa00000ff09087230 */ /* 0x000fc80000000e00 */
[----:B------:R-:W-:Y:S02]  /*11f0*/  HSETP2.GEU.AND P4, PT, |R9|.H1_H1, R12.H0_H0, PT ;  /* 0x2000000c09007234 */ /* 0x000fe40003f8ee00 */
[----:B------:R-:W-:-:S11]  /*1200*/  PRMT R8, R8, 0x5410, RZ ;  /* 0x0000541008087816 */ /* 0x000fd600000000ff */
[----:B------:R-:W-:Y:S01]  /*1210*/  @!P4 PRMT R12, R8, 0x7610, R12 ;  /* 0x00007610080cc816 */ /* 0x000fe2000000000c */
[----:B-1----:R-:W-:-:S04]  /*1220*/  HADD2 R8, |R10|.H0_H0, -RZ.H0_H0 ;  /* 0xa00000ff0a087230 */ /* 0x002fc80000000a00 */
[----:B------:R-:W-:Y:S02]  /*1230*/  HSETP2.GEU.AND P1, PT, |R10|.H0_H0, R12.H0_H0, PT ;  /* 0x2000000c0a007234 */ /* 0x000fe40003f2ea00 */
[----:B------:R-:W-:-:S11]  /*1240*/  PRMT R8, R8, 0x5410, RZ ;  /* 0x0000541008087816 */ /* 0x000fd600000000ff */
[----:B------:R-:W-:Y:S01]  /*1250*/  @!P1 PRMT R12, R8, 0x7610, R12 ;  /* 0x00007610080c9816 */ /* 0x000fe2000000000c */
[----:B------:R-:W-:-:S04]  /*1260*/  HADD2 R8, |R10|.H1_H1, -RZ.H0_H0 ;  /* 0xa00000ff0a087230 */ /* 0x000fc80000000e00 */
[----:B------:R-:W-:Y:S01]  /*1270*/  HSETP2.GEU.AND P6, PT, |R10|.H1_H1, R12.H0_H0, PT ;  /* 0x2000000c0a007234 */ /* 0x000fe20003fcee00 */
[----:B------:R-:W-:Y:S01]  /*1280*/  HADD2 R10, |R11|.H0_H0, -RZ.H0_H0 ;  /* 0xa00000ff0b0a7230 */ /* 0x000fe20000000a00 */
[----:B------:R-:W-:-:S04]  /*1290*/  PRMT R8, R8, 0x5410, RZ ;  /* 0x0000541008087816 */ /* 0x000fc800000000ff */
[----:B------:R-:W-:-:S07]  /*12a0*/  PRMT R10, R10, 0x5410, RZ ;  /* 0x000054100a0a7816 */ /* 0x000fce00000000ff */
[----:B------:R-:W-:Y:S02]  /*12b0*/  @!P6 PRMT R12, R8, 0x7610, R12 ;  /* 0x00007610080ce816 */ /* 0x000fe4000000000c */
[----:B------:R-:W0:Y:S03]  /*12c0*/  LDS.64 R8, [R4+0x10] ;  /* 0x0000100004087984 */ /* 0x000e260000000a00 */
[----:B------:R-:W-:-:S13]  /*12d0*/  HSETP2.GEU.AND P5, PT, |R11|.H0_H0, R12.H0_H0, PT ;  /* 0x2000000c0b007234 */ /* 0x000fda0003faea00 */
[----:B------:R-:W-:Y:S02]  /*12e0*/  @!P5 PRMT R12, R10, 0x7610, R12 ;  /* 0x000076100a0cd816 */ /* 0x000fe4000000000c */
[----:B------:R-:W-:-:S03]  /*12f0*/  SEL R10, RZ, 0x1, P3 ;  /* 0x00000001ff0a7807 */ /* 0x000fc60001800000 */
[C---:B------:R-:W-:Y:S01]  /*1300*/  HSETP2.GEU.AND P3, PT, |R11|.reuse.H1_H1, R12.H0_H0, PT ;  /* 0x2000000c0b007234 */ /* 0x040fe20003f6ee00 */
[----:B------:R-:W-:Y:S01]  /*1310*/  HADD2 R11, |R11|.H1_H1, -RZ.H0_H0 ;  /* 0xa00000ff0b0b7230 */ /* 0x000fe20000000e00 */
[----:B------:R-:W-:-:S04]  /*1320*/  SEL R10, R10, 0x2, P2 ;  /* 0x000000020a0a7807 */ /* 0x000fc80001000000 */
[----:B------:R-:W-:Y:S02]  /*1330*/  PRMT R11, R11, 0x5410, RZ ;  /* 0x000054100b0b7816 */ /* 0x000fe400000000ff */
[----:B------:R-:W-:-:S04]  /*1340*/  SEL R13, R10, 0x3, P4 ;  /* 0x000000030a0d7807 */ /* 0x000fc80002000000 */
[----:B------:R-:W-:Y:S02]  /*1350*/  SEL R13, R13, 0x4, P1 ;  /* 0x000000040d0d7807 */ /* 0x000fe40000800000 */
[----:B------:R-:W-:Y:S02]  /*1360*/  @!P3 PRMT R12, R11, 0x7610, R12 ;  /* 0x000076100b0cb816 */ /* 0x000fe4000000000c */
[----:B------:R-:W-:-:S03]  /*1370*/  SEL R13, R13, 0x5, P6 ;  /* 0x000000050d0d7807 */ /* 0x000fc60003000000 */
[C---:B0-----:R-:W-:Y:S01]  /*1380*/  HSETP2.GEU.AND P2, PT, |R8|.reuse.H0_H0, R12.H0_H0, PT ;  /* 0x2000000c08007234 */ /* 0x041fe20003f4ea00 */
[----:B------:R-:W-:Y:S01]  /*1390*/  HADD2 R11, |R8|.H0_H0, -RZ.H0_H0 ;  /* 0xa00000ff080b7230 */ /* 0x000fe20000000a00 */
[----:B------:R-:W-:-:S04]  /*13a0*/  SEL R13, R13, 0x6, P5 ;  /* 0x000000060d0d7807 */ /* 0x000fc80002800000 */
[----:B------:R-:W-:Y:S02]  /*13b0*/  PRMT R11, R11, 0x5410, RZ ;  /* 0x000054100b0b7816 */ /* 0x000fe400000000ff */
[----:B------:R-:W-:-:S04]  /*13c0*/  SEL R13, R13, 0x7, P3 ;  /* 0x000000070d0d7807 */ /* 0x000fc80001800000 */
[----:B------:R-:W-:Y:S02]  /*13d0*/  SEL R13, R13, 0x8, P2 ;  /* 0x000000080d0d7807 */ /* 0x000fe40001000000 */
[----:B------:R-:W-:Y:S02]  /*13e0*/  @!P2 PRMT R12, R11, 0x7610, R12 ;  /* 0x000076100b0ca816 */ /* 0x000fe4000000000c */
[----:B------:R-:W0:Y:S03]  /*13f0*/  LDS.64 R10, [R4+0x18] ;  /* 0x00001800040a7984 */ /* 0x000e260000000a00 */
[C---:B------:R-:W-:Y:S01]  /*1400*/  HSETP2.GEU.AND P4, PT, |R8|.reuse.H1_H1, R12.H0_H0, PT ;  /* 0x2000000c08007234 */ /* 0x040fe20003f8ee00 */
[----:B------:R-:W-:-:S04]  /*1410*/  HADD2 R8, |R8|.H1_H1, -RZ.H0_H0 ;  /* 0xa00000ff08087230 */ /* 0x000fc80000000e00 */
[----:B------:R-:W-:Y:S02]  /*1420*/  SEL R13, R13, 0x9, P4 ;  /* 0x000000090d0d7807 */ /* 0x000fe40002000000 */
[----:B------:R-:W-:-:S06]  /*1430*/  PRMT R8, R8, 0x5410, RZ ;  /* 0x0000541008087816 */ /* 0x000fcc00000000ff */
[----:B------:R-:W-:Y:S01]  /*1440*/  @!P4 PRMT R12, R8, 0x7610, R12 ;  /* 0x00007610080cc816 */ /* 0x000fe2000000000c */
[----:B------:R-:W-:-:S04]  /*1450*/  HADD2 R8, |R9|.H0_H0, -RZ.H0_H0 ;  /* 0xa00000ff09087230 */ /* 0x000fc80000000a00 */
[----:B------:R-:W-:Y:S02]  /*1460*/  HSETP2.GEU.AND P1, PT, |R9|.H0_H0, R12.H0_H0, PT ;  /* 0x2000000c09007234 */ /* 0x000fe40003f2ea00 */
[----:B------:R-:W-:-:S03]  /*1470*/  PRMT R8, R8, 0x5410, RZ ;  /* 0x0000541008087816 */ /* 0x000fc600000000ff */
[----:B------:R-:W-:-:S08]  /*1480*/  SEL R13, R13, 0xa, P1 ;  /* 0x0000000a0d0d7807 */ /* 0x000fd00000800000 */
[----:B------:R-:W-:Y:S01]  /*1490*/  @!P1 PRMT R12, R8, 0x7610, R12 ;  /* 0x00007610080c9816 */ /* 0x000fe2000000000c */
[----:B------:R-:W-:-:S04]  /*14a0*/  HADD2 R8, |R9|.H1_H1, -RZ.H0_H0 ;  /* 0xa00000ff09087230 */ /* 0x000fc80000000e00 */
[----:B------:R-:W-:Y:S02]  /*14b0*/  HSETP2.GEU.AND P6, PT, |R9|.H1_H1, R12.H0_H0, PT ;  /* 0x2000000c09007234 */ /* 0x000fe40003fcee00 */
[----:B------:R-:W-:-:S03]  /*14c0*/  PRMT R8, R8, 0x5410, RZ ;  /* 0x0000541008087816 */ /* 0x000fc600000000ff */
[----:B------:R-:W-:-:S08]  /*14d0*/  SEL R13, R13, 0xb, P6 ;  /* 0x0000000b0d0d7807 */ /* 0x000fd00003000000 */
[----:B------:R-:W-:Y:S01]  /*14e0*/  @!P6 PRMT R12, R8, 0x7610, R12 ;  /* 0x00007610080ce816 */ /* 0x000fe2000000000c */
[----:B0-----:R-:W-:-:S04]  /*14f0*/  HADD2 R8, |R10|.H0_H0, -RZ.H0_H0 ;  /* 0xa00000ff0a087230 */ /* 0x001fc80000000a00 */
        /* <DEDUP_REMOVED lines=9> */
[----:B------:R-:W-:-:S04]  /*1590*/  HADD2 R8, |R11|.H0_H0, -RZ.H0_H0 ;  /* 0xa00000ff0b087230 */ /* 0x000fc80000000a00 */
[----:B------:R-:W-:Y:S02]  /*15a0*/  HSETP2.GEU.AND P2, PT, |R11|.H0_H0, R12.H0_H0, PT ;  /* 0x2000000c0b007234 */ /* 0x000fe40003f4ea00 */
[----:B------:R-:W-:-:S03]  /*15b0*/  PRMT R8, R8, 0x5410, RZ ;  /* 0x0000541008087816 */ /* 0x000fc600000000ff */
[----:B------:R-:W-:-:S08]  /*15c0*/  SEL R13, R13, 0xe, P2 ;  /* 0x0000000e0d0d7807 */ /* 0x000fd00001000000 */
[----:B------:R-:W-:Y:S02]  /*15d0*/  @!P2 PRMT R12, R8, 0x7610, R12 ;  /* 0x00007610080ca816 */ /* 0x000fe4000000000c */
[----:B------:R-:W-:-:S03]  /*15e0*/  IADD3 R8, P3, PT, R7, UR4, RZ ;  /* 0x0000000407087c10 */ /* 0x000fc6000ff7e0ff */
[----:B------:R-:W-:Y:S02]  /*15f0*/  HSETP2.GEU.AND P1, PT, |R11|.H1_H1, R12.H0_H0, PT ;  /* 0x2000000c0b007234 */ /* 0x000fe40003f2ee00 */
[----:B------:R-:W-:-:S03]  /*1600*/  IADD3.X R9, PT, PT, R6, UR5, RZ, P3, !PT ;  /* 0x0000000506097c10 */ /* 0x000fc60009ffe4ff */
[----:B------:R-:W-:-:S05]  /*1610*/  SEL R13, R13, 0xf, P1 ;  /* 0x0000000f0d0d7807 */ /* 0x000fca0000800000 */
[----:B------:R1:W-:Y:S03]  /*1620*/  STG.E desc[UR10][R8.64], R13 ;  /* 0x0000000d08007986 */ /* 0x0003e6000c10190a */
.L_x_5:
[----:B------:R-:W-:Y:S05]  /*1630*/  BSYNC.RECONVERGENT B0 ;  /* 0x0000000000007941 */ /* 0x000fea0003800200 */
.L_x_4:
[----:B------:R-:W-:Y:S01]  /*1640*/  UIADD3 UR4, UP0, UPT, UR4, 0x40, URZ ;  /* 0x0000004004047890 */ /* 0x000fe2000ff1e0ff */
[----:B------:R-:W-:-:S03]  /*1650*/  IADD3 R22, P1, PT, R22, 0x400, RZ ;  /* 0x0000040016167810 */ /* 0x000fc60007f3e0ff */
[----:B------:R-:W-:Y:S02]  /*1660*/  UIADD3.X UR5, UPT, UPT, URZ, UR5, URZ, UP0, !UPT ;  /* 0x00000005ff057290 */ /* 0x000fe400087fe4ff */
[----:B------:R-:W-:Y:S01]  /*1670*/  UISETP.NE.U32.AND UP0, UPT, UR4, 0x2fac0, UPT ;  /* 0x0002fac00400788c */ /* 0x000fe2000bf05070 */
[----:B------:R-:W-:-:S03]  /*1680*/  IMAD.X R23, RZ, RZ, R23, P1 ;  /* 0x000000ffff177224 */ /* 0x000fc600008e0617 */
[----:B------:R-:W-:-:S09]  /*1690*/  UISETP.NE.AND.EX UP0, UPT, UR5, URZ, UPT, UP0 ;  /* 0x000000ff0500728c */ /* 0x000fd2000bf05300 */
[----:B------:R-:W-:Y:S05]  /*16a0*/  BRA.U UP0, `(.L_x_6) ;  /* 0xfffffff100187547 */ /* 0x000fea000b83ffff */
[----:B------:R-:W-:Y:S05]  /*16b0*/  EXIT ;  /* 0x000000000000794d */ /* 0x000fea0003800000 */
.L_x_7:
[----:B------:R-:W-:-:S00]  /*16c0*/  BRA `(.L_x_7) ;  /* 0xfffffffc00fc7947 */ /* 0x000fc0000383ffff */
[----:B------:R-:W-:-:S00]  /*16d0*/  NOP ;  /* 0x0000000000007918 */ /* 0x000fc00000000000 */
        /* <DEDUP_REMOVED lines=10> */
.L_x_8:


//--------------------- .nv.shared._Z13assign_labelsPfS_Piiii --------------------------
	.section	.nv.shared._Z13assign_labelsPfS_Piiii,"aw",@nobits
	.sectionflags	@""
	.align	2
.nv.shared._Z13assign_labelsPfS_Piiii:
	.zero		3584


//--------------------- .nv.shared.reserved.0     --------------------------
	.section	.nv.shared.reserved.0,"aw",@nobits
	.weak		__nv_reservedSMEM_offset_0_alias
	.size		__nv_reservedSMEM_offset_0_alias, 0, 64
	.other		__nv_reservedSMEM_offset_0_alias,@"STO_CUDA_RESERVED_SHARED STV_DEFAULT"
__nv_reservedSMEM_offset_0_alias:
	.zero		0
	.zero		64


//--------------------- .nv.constant0._Z13assign_labelsPfS_Piiii --------------------------
	.section	.nv.constant0._Z13assign_labelsPfS_Piiii,"a",@progbits
	.sectionflags	@""
	.align	4
.nv.constant0._Z13assign_labelsPfS_Piiii:
	.zero		932


//--------------------- SYMBOLS --------------------------

	.type		.nv.reservedSmem.offset0,@object
	.size		.nv.reservedSmem.offset0,0x4
	.type		.nv.reservedSmem.cap,@object
	.size		.nv.reservedSmem.cap,0x4
